// auto-generated by cutlass_sweep.gemm — config: {"arch": "sm_90", "cluster_m": 2, "cluster_n": 2, "dtype": "e4m3", "stages": 3, "tile_k": 64, "tile_m": 256, "tile_n": 64}
#include "cutlass/cutlass.h"
#include "cutlass/gemm/collective/collective_builder.hpp"
#include "cutlass/gemm/device/gemm_universal_adapter.h"
#include "cutlass/gemm/kernel/gemm_universal.hpp"
#include "cutlass/epilogue/collective/collective_builder.hpp"

using ElemA = cutlass::float_e4m3_t;
using ElemB = cutlass::float_e4m3_t;
using ElemCD = cutlass::float_e4m3_t;
using Acc  = float;
using TileShape    = cute::Shape<cute::_256, cute::_64, cute::_64>;
using ClusterShape = cute::Shape<cute::_2, cute::_2, cute::_1>;

using CollectiveEpilogue = typename cutlass::epilogue::collective::CollectiveBuilder<
    cutlass::arch::Sm90, cutlass::arch::OpClassTensorOp,
    TileShape, ClusterShape,
    cutlass::epilogue::collective::EpilogueTileAuto,
    Acc, Acc,
    ElemCD, cutlass::layout::RowMajor, 128 / cutlass::sizeof_bits<ElemCD>::value,
    ElemCD, cutlass::layout::RowMajor, 128 / cutlass::sizeof_bits<ElemCD>::value,
    cutlass::epilogue::collective::EpilogueScheduleAuto
  >::CollectiveOp;

using CollectiveMainloop = typename cutlass::gemm::collective::CollectiveBuilder<
    cutlass::arch::Sm90, cutlass::arch::OpClassTensorOp,
    ElemA, cutlass::layout::RowMajor, 128 / cutlass::sizeof_bits<ElemA>::value,
    ElemB, cutlass::layout::ColumnMajor, 128 / cutlass::sizeof_bits<ElemB>::value,
    Acc,
    TileShape, ClusterShape,
    cutlass::gemm::collective::StageCount<3>,
    cutlass::gemm::collective::KernelScheduleAuto
  >::CollectiveOp;

using GemmKernel = cutlass::gemm::kernel::GemmUniversal<
    cute::Shape<int,int,int,int>,
    CollectiveMainloop,
    CollectiveEpilogue
>;
using Gemm = cutlass::gemm::device::GemmUniversalAdapter<GemmKernel>;

// Force the device kernel symbol into the cubin without needing a host main.
auto* _anchor = &cutlass::device_kernel<GemmKernel>;


// ===== COMPILED SASS (sm_90a) =====

	.target	sm_90a

	.elftype	@"ET_EXEC"


//--------------------- .note.nv.tkinfo           --------------------------
	.section	.note.nv.tkinfo,"",@"SHT_NOTE"
	.sectionflags	@"SHF_NOTE_NV_TKINFO"
	.tkinfo
        /*0018*/ 	.word	0x00000002
        /*0030*/ 	.string	""
        /*0030*/ 	.string	"ptxas"
        /*0030*/ 	.string	"Cuda compilation tools, release 13.0, V13.0.88"
        /*0030*/ 	.string	"Build cuda_13.0.r13.0/compiler.36424714_0"
        /*0030*/ 	.string	"-arch sm_90a -m 64 "



//--------------------- .note.nv.cuinfo           --------------------------
	.section	.note.nv.cuinfo,"",@"SHT_NOTE"
	.sectionflags	@"SHF_NOTE_NV_CUINFO"
        /*0018*/ 	.short	0x0002
        /*001a*/ 	.short	0x005a
        /*001c*/ 	.short	0x0082
	.zero		2


//--------------------- .nv.info                  --------------------------
	.section	.nv.info,"",@"SHT_CUDA_INFO"
	.align	4


	//----- nvinfo : EIATTR_REGCOUNT
	.align		4
        /*0000*/ 	.byte	0x04, 0x2f
        /*0002*/ 	.short	(.L_12 - .L_11)
	.align		4
.L_11:
        /*0004*/ 	.word	index@(_ZN7cutlass13device_kernelINS_4gemm6kernel13GemmUniversalIN4cute5tupleIJiiiiEEENS1_10collective13CollectiveMmaINS1_37MainloopSm90TmaGmmaWarpSpecializedFP8ILi3ENS5_IJNS4_1CILi2EEESB_NSA_ILi1EEEEEENS1_35KernelTmaWarpSpecializedCooperativeEEENS5_IJNSA_ILi256EEENSA_ILi64EEESH_EEENS_12float_e4m3_tENS5_IJlSC_lEEESJ_SK_NS4_8TiledMMAINS4_8MMA_AtomIJNS4_4SM904GMMA30MMA_64x64x32_F32E4M3E4M3_SS_TNILNSO_7ScaleInE1ELSQ_1EEEEEENS4_6LayoutINS5_IJSB_SC_SC_EEENS5_IJSC_NSA_ILi0EEESV_EEEEENS5_IJNS4_10UnderscoreESY_SY_EEEEENS4_23SM90_TMA_LOAD_MULTICASTENS4_14ComposedLayoutINS4_7SwizzleILi2ELi4ELi3EEENS4_18smem_ptr_flag_bitsILi8EEENST_INS5_IJNSA_ILi8EEESH_EEENS5_IJSH_SC_EEEEEEEvNS4_8identityES11_S1B_vS1C_EENS_8epilogue10collective6detail29Sm90TmaWarpSpecializedAdapterINS1F_15DefaultEpilogueISJ_SK_SK_NS1E_6thread17LinearCombinationISJ_Li1EffLNS1J_9ScaleType4KindE0ELNS_15FloatRoundStyleE2ESJ_EENS1_15EpilogueDefaultEEEEEvvEEEEvNT_6ParamsE)
        /*0008*/ 	.word	0x000000a8


	//----- nvinfo : EIATTR_FRAME_SIZE
	.align		4
.L_12:
        /*000c*/ 	.byte	0x04, 0x11
        /*000e*/ 	.short	(.L_14 - .L_13)
	.align		4
.L_13:
        /*0010*/ 	.word	index@(_ZN7cutlass13device_kernelINS_4gemm6kernel13GemmUniversalIN4cute5tupleIJiiiiEEENS1_10collective13CollectiveMmaINS1_37MainloopSm90TmaGmmaWarpSpecializedFP8ILi3ENS5_IJNS4_1CILi2EEESB_NSA_ILi1EEEEEENS1_35KernelTmaWarpSpecializedCooperativeEEENS5_IJNSA_ILi256EEENSA_ILi64EEESH_EEENS_12float_e4m3_tENS5_IJlSC_lEEESJ_SK_NS4_8TiledMMAINS4_8MMA_AtomIJNS4_4SM904GMMA30MMA_64x64x32_F32E4M3E4M3_SS_TNILNSO_7ScaleInE1ELSQ_1EEEEEENS4_6LayoutINS5_IJSB_SC_SC_EEENS5_IJSC_NSA_ILi0EEESV_EEEEENS5_IJNS4_10UnderscoreESY_SY_EEEEENS4_23SM90_TMA_LOAD_MULTICASTENS4_14ComposedLayoutINS4_7SwizzleILi2ELi4ELi3EEENS4_18smem_ptr_flag_bitsILi8EEENST_INS5_IJNSA_ILi8EEESH_EEENS5_IJSH_SC_EEEEEEEvNS4_8identityES11_S1B_vS1C_EENS_8epilogue10collective6detail29Sm90TmaWarpSpecializedAdapterINS1F_15DefaultEpilogueISJ_SK_SK_NS1E_6thread17LinearCombinationISJ_Li1EffLNS1J_9ScaleType4KindE0ELNS_15FloatRoundStyleE2ESJ_EENS1_15EpilogueDefaultEEEEEvvEEEEvNT_6ParamsE)
        /*0014*/ 	.word	0x00000000


	//----- nvinfo : EIATTR_MIN_STACK_SIZE
	.align		4
.L_14:
        /*0018*/ 	.byte	0x04, 0x12
        /*001a*/ 	.short	(.L_16 - .L_15)
	.align		4
.L_15:
        /*001c*/ 	.word	index@(_ZN7cutlass13device_kernelINS_4gemm6kernel13GemmUniversalIN4cute5tupleIJiiiiEEENS1_10collective13CollectiveMmaINS1_37MainloopSm90TmaGmmaWarpSpecializedFP8ILi3ENS5_IJNS4_1CILi2EEESB_NSA_ILi1EEEEEENS1_35KernelTmaWarpSpecializedCooperativeEEENS5_IJNSA_ILi256EEENSA_ILi64EEESH_EEENS_12float_e4m3_tENS5_IJlSC_lEEESJ_SK_NS4_8TiledMMAINS4_8MMA_AtomIJNS4_4SM904GMMA30MMA_64x64x32_F32E4M3E4M3_SS_TNILNSO_7ScaleInE1ELSQ_1EEEEEENS4_6LayoutINS5_IJSB_SC_SC_EEENS5_IJSC_NSA_ILi0EEESV_EEEEENS5_IJNS4_10UnderscoreESY_SY_EEEEENS4_23SM90_TMA_LOAD_MULTICASTENS4_14ComposedLayoutINS4_7SwizzleILi2ELi4ELi3EEENS4_18smem_ptr_flag_bitsILi8EEENST_INS5_IJNSA_ILi8EEESH_EEENS5_IJSH_SC_EEEEEEEvNS4_8identityES11_S1B_vS1C_EENS_8epilogue10collective6detail29Sm90TmaWarpSpecializedAdapterINS1F_15DefaultEpilogueISJ_SK_SK_NS1E_6thread17LinearCombinationISJ_Li1EffLNS1J_9ScaleType4KindE0ELNS_15FloatRoundStyleE2ESJ_EENS1_15EpilogueDefaultEEEEEvvEEEEvNT_6ParamsE)
        /*0020*/ 	.word	0x00000000
.L_16:


//--------------------- .nv.compat                --------------------------
	.section	.nv.compat,"",@"SHT_CUDA_COMPAT_INFO"
	.align	4
        /*0000*/ 	.byte	0x02, 0x09, 0x01, 0x00, 0x02, 0x02, 0x04, 0x00, 0x02, 0x05, 0x05, 0x00, 0x03, 0x07, 0x01, 0x01
        /*0010*/ 	.byte	0x02, 0x03, 0x01, 0x00, 0x02, 0x06, 0x01, 0x00, 0x04, 0x0b, 0x08, 0x00, 0x00, 0x00, 0x00, 0x00
        /*0020*/ 	.byte	0x00, 0x00, 0x00, 0x00


//--------------------- .nv.info._ZN7cutlass13device_kernelINS_4gemm6kernel13GemmUniversalIN4cute5tupleIJiiiiEEENS1_10collective13CollectiveMmaINS1_37MainloopSm90TmaGmmaWarpSpecializedFP8ILi3ENS5_IJNS4_1CILi2EEESB_NSA_ILi1EEEEEENS1_35KernelTmaWarpSpecializedCooperativeEEENS5_IJNSA_ILi256EEENSA_ILi64EEESH_EEENS_12float_e4m3_tENS5_IJlSC_lEEESJ_SK_NS4_8TiledMMAINS4_8MMA_AtomIJNS4_4SM904GMMA30MMA_64x64x32_F32E4M3E4M3_SS_TNILNSO_7ScaleInE1ELSQ_1EEEEEENS4_6LayoutINS5_IJSB_SC_SC_EEENS5_IJSC_NSA_ILi0EEESV_EEEEENS5_IJNS4_10UnderscoreESY_SY_EEEEENS4_23SM90_TMA_LOAD_MULTICASTENS4_14ComposedLayoutINS4_7SwizzleILi2ELi4ELi3EEENS4_18smem_ptr_flag_bitsILi8EEENST_INS5_IJNSA_ILi8EEESH_EEENS5_IJSH_SC_EEEEEEEvNS4_8identityES11_S1B_vS1C_EENS_8epilogue10collective6detail29Sm90TmaWarpSpecializedAdapterINS1F_15DefaultEpilogueISJ_SK_SK_NS1E_6thread17LinearCombinationISJ_Li1EffLNS1J_9ScaleType4KindE0ELNS_15FloatRoundStyleE2ESJ_EENS1_15EpilogueDefaultEEEEEvvEEEEvNT_6ParamsE --------------------------
	.section	.nv.info._ZN7cutlass13device_kernelINS_4gemm6kernel13GemmUniversalIN4cute5tupleIJiiiiEEENS1_10collective13CollectiveMmaINS1_37MainloopSm90TmaGmmaWarpSpecializedFP8ILi3ENS5_IJNS4_1CILi2EEESB_NSA_ILi1EEEEEENS1_35KernelTmaWarpSpecializedCooperativeEEENS5_IJNSA_ILi256EEENSA_ILi64EEESH_EEENS_12float_e4m3_tENS5_IJlSC_lEEESJ_SK_NS4_8TiledMMAINS4_8MMA_AtomIJNS4_4SM904GMMA30MMA_64x64x32_F32E4M3E4M3_SS_TNILNSO_7ScaleInE1ELSQ_1EEEEEENS4_6LayoutINS5_IJSB_SC_SC_EEENS5_IJSC_NSA_ILi0EEESV_EEEEENS5_IJNS4_10UnderscoreESY_SY_EEEEENS4_23SM90_TMA_LOAD_MULTICASTENS4_14ComposedLayoutINS4_7SwizzleILi2ELi4ELi3EEENS4_18smem_ptr_flag_bitsILi8EEENST_INS5_IJNSA_ILi8EEESH_EEENS5_IJSH_SC_EEEEEEEvNS4_8identityES11_S1B_vS1C_EENS_8epilogue10collective6detail29Sm90TmaWarpSpecializedAdapterINS1F_15DefaultEpilogueISJ_SK_SK_NS1E_6thread17LinearCombinationISJ_Li1EffLNS1J_9ScaleType4KindE0ELNS_15FloatRoundStyleE2ESJ_EENS1_15EpilogueDefaultEEEEEvvEEEEvNT_6ParamsE,"",@"SHT_CUDA_INFO"
	.sectionflags	@""
	.align	4


	//----- nvinfo : EIATTR_CUDA_API_VERSION
	.align		4
        /*0000*/ 	.byte	0x04, 0x37
        /*0002*/ 	.short	(.L_18 - .L_17)
.L_17:
        /*0004*/ 	.word	0x00000082


	//----- nvinfo : EIATTR_KPARAM_INFO
	.align		4
.L_18:
        /*0008*/ 	.byte	0x04, 0x17
        /*000a*/ 	.short	(.L_20 - .L_19)
.L_19:
        /*000c*/ 	.word	0x00000000
        /*0010*/ 	.short	0x0000
        /*0012*/ 	.short	0x0070
        /*0014*/ 	.byte	0x00, 0xf0, 0x01, 0x10


	//----- nvinfo : EIATTR_SPARSE_MMA_MASK
	.align		4
.L_20:
        /*0018*/ 	.byte	0x03, 0x50
        /*001a*/ 	.short	0x0000


	//----- nvinfo : EIATTR_MAXREG_COUNT
	.align		4
        /*001c*/ 	.byte	0x03, 0x1b
        /*001e*/ 	.short	0x00a8


	//----- nvinfo : EIATTR_NUM_BARRIERS
	.align		4
        /*0020*/ 	.byte	0x02, 0x4c
        /*0022*/ 	.byte	0x01
	.zero		1


	//----- nvinfo : EIATTR_MERCURY_ISA_VERSION
	.align		4
        /*0024*/ 	.byte	0x03, 0x5f
        /*0026*/ 	.short	0x0101


	//----- nvinfo : EIATTR_INT_WARP_WIDE_INSTR_OFFSETS
	.align		4
        /*0028*/ 	.byte	0x04, 0x31
        /*002a*/ 	.short	(.L_22 - .L_21)


	//   ....[0]....
.L_21:
        /*002c*/ 	.word	0x00000480


	//   ....[1]....
        /*0030*/ 	.word	0x000004b0


	//   ....[2]....
        /*0034*/ 	.word	0x00000630


	//----- nvinfo : EIATTR_COOP_GROUP_MASK_REGIDS
	.align		4
.L_22:
        /*0038*/ 	.byte	0x04, 0x29
        /*003a*/ 	.short	(.L_24 - .L_23)


	//   ....[0]....
.L_23:
        /*003c*/ 	.word	0xffffffff


	//   ....[1]....
        /*0040*/ 	.word	0xffffffff


	//   ....[2]....
        /*0044*/ 	.word	0xffffffff


	//   ....[3]....
        /*0048*/ 	.word	0xffffffff


	//   ....[4]....
        /*004c*/ 	.word	0xffffffff


	//   ....[5]....
        /*0050*/ 	.word	0xffffffff


	//----- nvinfo : EIATTR_COOP_GROUP_INSTR_OFFSETS
	.align		4
.L_24:
        /*0054*/ 	.byte	0x04, 0x28
        /*0056*/ 	.short	(.L_26 - .L_25)


	//   ....[0]....
.L_25:
        /*0058*/ 	.word	0x00000060


	//   ....[1]....
        /*005c*/ 	.word	0x00000070


	//   ....[2]....
        /*0060*/ 	.word	0x00000130


	//   ....[3]....
        /*0064*/ 	.word	0x000002b0


	//   ....[4]....
        /*0068*/ 	.word	0x000007d0


	//   ....[5]....
        /*006c*/ 	.word	0x00001250


	//----- nvinfo : EIATTR_REG_RECONFIG
	.align		4
.L_26:
        /*0070*/ 	.byte	0x01, 0x54
	.zero		2


	//----- nvinfo : EIATTR_MBARRIER_INSTR_OFFSETS
	.align		4
        /*0074*/ 	.byte	0x04, 0x39
        /*0076*/ 	.short	(.L_28 - .L_27)


	//   ....[0]....
.L_27:
        /*0078*/ 	.word	0x00000230
        /*007c*/ 	.word	0x000000ff
        /*0080*/ 	.word	0x00000000
        /*0084*/ 	.short	0x0100
        /*0086*/ 	.byte	0x08
	.zero		1


	//   ....[1]....
        /*0088*/ 	.word	0x00000240
        /*008c*/ 	.word	0x000000ff
        /*0090*/ 	.word	0x00000018
        /*0094*/ 	.short	0x0100
        /*0096*/ 	.byte	0x08
	.zero		1


	//   ....[2]....
        /*0098*/ 	.word	0x00000250
        /*009c*/ 	.word	0x000000ff
        /*00a0*/ 	.word	0x00000008
        /*00a4*/ 	.short	0x0100
        /*00a6*/ 	.byte	0x08
	.zero		1


	//   ....[3]....
        /*00a8*/ 	.word	0x00000260
        /*00ac*/ 	.word	0x000000ff
        /*00b0*/ 	.word	0x00000020
        /*00b4*/ 	.short	0x0100
        /*00b6*/ 	.byte	0x08
	.zero		1


	//   ....[4]....
        /*00b8*/ 	.word	0x00000270
        /*00bc*/ 	.word	0x000000ff
        /*00c0*/ 	.word	0x00000010
        /*00c4*/ 	.short	0x0100
        /*00c6*/ 	.byte	0x08
	.zero		1


	//   ....[5]....
        /*00c8*/ 	.word	0x00000280
        /*00cc*/ 	.word	0x000000ff
        /*00d0*/ 	.word	0x00000028
        /*00d4*/ 	.short	0x0100
        /*00d6*/ 	.byte	0x08
	.zero		1


	//   ....[6]....
        /*00d8*/ 	.word	0x000006c0
        /*00dc*/ 	.word	0x000000ff
        /*00e0*/ 	.word	0x00000040
        /*00e4*/ 	.short	0x0100
        /*00e6*/ 	.byte	0x06
	.zero		1


	//   ....[7]....
        /*00e8*/ 	.word	0x00000760
        /*00ec*/ 	.word	0x000000ff
        /*00f0*/ 	.word	0x00000048
        /*00f4*/ 	.short	0x0100
        /*00f6*/ 	.byte	0x06
	.zero		1


	//   ....[8]....
        /*00f8*/ 	.word	0x00001780
        /*00fc*/ 	.word	0x000000ff
        /*0100*/ 	.word	0x00000000
        /*0104*/ 	.short	0x010a
        /*0106*/ 	.byte	0x06
	.zero		1


	//   ....[9]....
        /*0108*/ 	.word	0x000017c0
        /*010c*/ 	.word	0x000000ff
        /*0110*/ 	.word	0x00000000
        /*0114*/ 	.short	0x010a
        /*0116*/ 	.byte	0x06
	.zero		1


	//   ....[10]....
        /*0118*/ 	.word	0x00002190
        /*011c*/ 	.word	0x000000ff
        /*0120*/ 	.word	0x00000000
        /*0124*/ 	.short	0x010a
        /*0126*/ 	.byte	0x0c
	.zero		1


	//   ....[11]....
        /*0128*/ 	.word	0x000021d0
        /*012c*/ 	.word	0x000000ff
        /*0130*/ 	.word	0x00000000
        /*0134*/ 	.short	0x010a
        /*0136*/ 	.byte	0x0c
	.zero		1


	//   ....[12]....
        /*0138*/ 	.word	0x000028a0
        /*013c*/ 	.word	0x0000000e
        /*0140*/ 	.word	0x00000000
        /*0144*/ 	.short	0x0101
        /*0146*/ 	.byte	0x3f
	.zero		1


	//   ....[13]....
        /*0148*/ 	.word	0x00002f40
        /*014c*/ 	.word	0x0000000c
        /*0150*/ 	.word	0x00000000
        /*0154*/ 	.short	0x0101
        /*0156*/ 	.byte	0x3f
	.zero		1


	//   ....[14]....
        /*0158*/ 	.word	0x00008a90
        /*015c*/ 	.word	0x00000014
        /*0160*/ 	.word	0x00000018
        /*0164*/ 	.short	0x010a
        /*0166*/ 	.byte	0x3f
	.zero		1


	//   ....[15]....
        /*0168*/ 	.word	0x00008e30
        /*016c*/ 	.word	0x00000008
        /*0170*/ 	.word	0x00000048
        /*0174*/ 	.short	0x0101
        /*0176*/ 	.byte	0x3f
	.zero		1


	//   ....[16]....
        /*0178*/ 	.word	0x00009550
        /*017c*/ 	.word	0x00000004
        /*0180*/ 	.word	0x00000000
        /*0184*/ 	.short	0x010a
        /*0186*/ 	.byte	0x3f
	.zero		1


	//   ....[17]....
        /*0188*/ 	.word	0x000095d0
        /*018c*/ 	.word	0x00000006
        /*0190*/ 	.word	0x00000000
        /*0194*/ 	.short	0x010a
        /*0196*/ 	.byte	0x3f
	.zero		1


	//   ....[18]....
        /*0198*/ 	.word	0x00009660
        /*019c*/ 	.word	0x00000003
        /*01a0*/ 	.word	0x00000000
        /*01a4*/ 	.short	0x010a
        /*01a6*/ 	.byte	0x3f
	.zero		1


	//   ....[19]....
        /*01a8*/ 	.word	0x000096d0
        /*01ac*/ 	.word	0x0000000d
        /*01b0*/ 	.word	0x00000000
        /*01b4*/ 	.short	0x010a
        /*01b6*/ 	.byte	0x3f
	.zero		1


	//   ....[20]....
        /*01b8*/ 	.word	0x00009730
        /*01bc*/ 	.word	0x0000000f
        /*01c0*/ 	.word	0x00000000
        /*01c4*/ 	.short	0x010a
        /*01c6*/ 	.byte	0x3f
	.zero		1


	//   ....[21]....
        /*01c8*/ 	.word	0x00009800
        /*01cc*/ 	.word	0x00000014
        /*01d0*/ 	.word	0x00000018
        /*01d4*/ 	.short	0x010a
        /*01d6*/ 	.byte	0x3f
	.zero		1


	//   ....[22]....
        /*01d8*/ 	.word	0x000098d0
        /*01dc*/ 	.word	0x00000004
        /*01e0*/ 	.word	0x00000000
        /*01e4*/ 	.short	0x010a
        /*01e6*/ 	.byte	0x3f
	.zero		1


	//   ....[23]....
        /*01e8*/ 	.word	0x00009920
        /*01ec*/ 	.word	0x00000006
        /*01f0*/ 	.word	0x00000000
        /*01f4*/ 	.short	0x010a
        /*01f6*/ 	.byte	0x3f
	.zero		1


	//----- nvinfo : EIATTR_NUM_MBARRIERS
	.align		4
.L_28:
        /*01f8*/ 	.byte	0x03, 0x38
        /*01fa*/ 	.short	0x0008


	//----- nvinfo : EIATTR_EXIT_INSTR_OFFSETS
	.align		4
        /*01fc*/ 	.byte	0x04, 0x1c
        /*01fe*/ 	.short	(.L_30 - .L_29)


	//   ....[0]....
.L_29:
        /*0200*/ 	.word	0x00000930


	//   ....[1]....
        /*0204*/ 	.word	0x00001120


	//   ....[2]....
        /*0208*/ 	.word	0x000080d0


	//   ....[3]....
        /*020c*/ 	.word	0x00008630


	//   ....[4]....
        /*0210*/ 	.word	0x000096b0


	//----- nvinfo : EIATTR_MAX_THREADS
	.align		4
.L_30:
        /*0214*/ 	.byte	0x04, 0x05
        /*0216*/ 	.short	(.L_32 - .L_31)
.L_31:
        /*0218*/ 	.word	0x00000180
        /*021c*/ 	.word	0x00000001
        /*0220*/ 	.word	0x00000001


	//----- nvinfo : EIATTR_CRS_STACK_SIZE
	.align		4
.L_32:
        /*0224*/ 	.byte	0x04, 0x1e
        /*0226*/ 	.short	(.L_34 - .L_33)
.L_33:
        /*0228*/ 	.word	0x00000000


	//----- nvinfo : EIATTR_CBANK_PARAM_SIZE
	.align		4
.L_34:
        /*022c*/ 	.byte	0x03, 0x19
        /*022e*/ 	.short	0x0470


	//----- nvinfo : EIATTR_PARAM_CBANK
	.align		4
        /*0230*/ 	.byte	0x04, 0x0a
        /*0232*/ 	.short	(.L_36 - .L_35)
	.align		4
.L_35:
        /*0234*/ 	.word	index@(.nv.constant0._ZN7cutlass13device_kernelINS_4gemm6kernel13GemmUniversalIN4cute5tupleIJiiiiEEENS1_10collective13CollectiveMmaINS1_37MainloopSm90TmaGmmaWarpSpecializedFP8ILi3ENS5_IJNS4_1CILi2EEESB_NSA_ILi1EEEEEENS1_35KernelTmaWarpSpecializedCooperativeEEENS5_IJNSA_ILi256EEENSA_ILi64EEESH_EEENS_12float_e4m3_tENS5_IJlSC_lEEESJ_SK_NS4_8TiledMMAINS4_8MMA_AtomIJNS4_4SM904GMMA30MMA_64x64x32_F32E4M3E4M3_SS_TNILNSO_7ScaleInE1ELSQ_1EEEEEENS4_6LayoutINS5_IJSB_SC_SC_EEENS5_IJSC_NSA_ILi0EEESV_EEEEENS5_IJNS4_10UnderscoreESY_SY_EEEEENS4_23SM90_TMA_LOAD_MULTICASTENS4_14ComposedLayoutINS4_7SwizzleILi2ELi4ELi3EEENS4_18smem_ptr_flag_bitsILi8EEENST_INS5_IJNSA_ILi8EEESH_EEENS5_IJSH_SC_EEEEEEEvNS4_8identityES11_S1B_vS1C_EENS_8epilogue10collective6detail29Sm90TmaWarpSpecializedAdapterINS1F_15DefaultEpilogueISJ_SK_SK_NS1E_6thread17LinearCombinationISJ_Li1EffLNS1J_9ScaleType4KindE0ELNS_15FloatRoundStyleE2ESJ_EENS1_15EpilogueDefaultEEEEEvvEEEEvNT_6ParamsE)
        /*0238*/ 	.short	0x0210
        /*023a*/ 	.short	0x0470


	//----- nvinfo : EIATTR_SW_WAR
	.align		4
.L_36:
        /*023c*/ 	.byte	0x04, 0x36
        /*023e*/ 	.short	(.L_38 - .L_37)
.L_37:
        /*0240*/ 	.word	0x00000008
.L_38:


//--------------------- .nv.callgraph             --------------------------
	.section	.nv.callgraph,"",@"SHT_CUDA_CALLGRAPH"
	.align	4
	.sectionentsize	8
	.align		4
        /*0000*/ 	.word	0x00000000
	.align		4
        /*0004*/ 	.word	0xffffffff
	.align		4
        /*0008*/ 	.word	0x00000000
	.align		4
        /*000c*/ 	.word	0xfffffffe
	.align		4
        /*0010*/ 	.word	0x00000000
	.align		4
        /*0014*/ 	.word	0xfffffffd
	.align		4
        /*0018*/ 	.word	0x00000000
	.align		4
        /*001c*/ 	.word	0xfffffffc


//--------------------- .nv.constant4             --------------------------
	.section	.nv.constant4,"a",@progbits
	.align	8
	.align		8
.nv.constant4:
        /*0000*/ 	.dword	_ZN39_INTERNAL_c5e8b1b8_4_k_cu_bfc1d352_51114cuda3std3__45__cpo5beginE
	.align		8
        /*0008*/ 	.dword	_ZN39_INTERNAL_c5e8b1b8_4_k_cu_bfc1d352_51114cuda3std3__45__cpo3endE
	.align		8
        /*0010*/ 	.dword	_ZN39_INTERNAL_c5e8b1b8_4_k_cu_bfc1d352_51114cuda3std3__45__cpo6cbeginE
	.align		8
        /*0018*/ 	.dword	_ZN39_INTERNAL_c5e8b1b8_4_k_cu_bfc1d352_51114cuda3std3__45__cpo4cendE
	.align		8
        /*0020*/ 	.dword	_ZN39_INTERNAL_c5e8b1b8_4_k_cu_bfc1d352_51114cuda3std3__441_GLOBAL__N__c5e8b1b8_4_k_cu_bfc1d352_51116ignoreE
	.align		8
        /*0028*/ 	.dword	_ZN39_INTERNAL_c5e8b1b8_4_k_cu_bfc1d352_51114cuda3std3__419piecewise_constructE
	.align		8
        /*0030*/ 	.dword	_ZN39_INTERNAL_c5e8b1b8_4_k_cu_bfc1d352_51114cuda3std3__48in_placeE
	.align		8
        /*0038*/ 	.dword	_ZN39_INTERNAL_c5e8b1b8_4_k_cu_bfc1d352_51114cuda3std6ranges3__45__cpo4swapE
	.align		8
        /*0040*/ 	.dword	_ZN39_INTERNAL_c5e8b1b8_4_k_cu_bfc1d352_51114cuda3std6ranges3__45__cpo9iter_moveE
	.align		8
        /*0048*/ 	.dword	_ZN39_INTERNAL_c5e8b1b8_4_k_cu_bfc1d352_51114cute7productE
	.align		8
        /*0050*/ 	.dword	_ZN39_INTERNAL_c5e8b1b8_4_k_cu_bfc1d352_51114cute1_E


//--------------------- .text._ZN7cutlass13device_kernelINS_4gemm6kernel13GemmUniversalIN4cute5tupleIJiiiiEEENS1_10collective13CollectiveMmaINS1_37MainloopSm90TmaGmmaWarpSpecializedFP8ILi3ENS5_IJNS4_1CILi2EEESB_NSA_ILi1EEEEEENS1_35KernelTmaWarpSpecializedCooperativeEEENS5_IJNSA_ILi256EEENSA_ILi64EEESH_EEENS_12float_e4m3_tENS5_IJlSC_lEEESJ_SK_NS4_8TiledMMAINS4_8MMA_AtomIJNS4_4SM904GMMA30MMA_64x64x32_F32E4M3E4M3_SS_TNILNSO_7ScaleInE1ELSQ_1EEEEEENS4_6LayoutINS5_IJSB_SC_SC_EEENS5_IJSC_NSA_ILi0EEESV_EEEEENS5_IJNS4_10UnderscoreESY_SY_EEEEENS4_23SM90_TMA_LOAD_MULTICASTENS4_14ComposedLayoutINS4_7SwizzleILi2ELi4ELi3EEENS4_18smem_ptr_flag_bitsILi8EEENST_INS5_IJNSA_ILi8EEESH_EEENS5_IJSH_SC_EEEEEEEvNS4_8identityES11_S1B_vS1C_EENS_8epilogue10collective6detail29Sm90TmaWarpSpecializedAdapterINS1F_15DefaultEpilogueISJ_SK_SK_NS1E_6thread17LinearCombinationISJ_Li1EffLNS1J_9ScaleType4KindE0ELNS_15FloatRoundStyleE2ESJ_EENS1_15EpilogueDefaultEEEEEvvEEEEvNT_6ParamsE --------------------------
	.section	.text._ZN7cutlass13device_kernelINS_4gemm6kernel13GemmUniversalIN4cute5tupleIJiiiiEEENS1_10collective13CollectiveMmaINS1_37MainloopSm90TmaGmmaWarpSpecializedFP8ILi3ENS5_IJNS4_1CILi2EEESB_NSA_ILi1EEEEEENS1_35KernelTmaWarpSpecializedCooperativeEEENS5_IJNSA_ILi256EEENSA_ILi64EEESH_EEENS_12float_e4m3_tENS5_IJlSC_lEEESJ_SK_NS4_8TiledMMAINS4_8MMA_AtomIJNS4_4SM904GMMA30MMA_64x64x32_F32E4M3E4M3_SS_TNILNSO_7ScaleInE1ELSQ_1EEEEEENS4_6LayoutINS5_IJSB_SC_SC_EEENS5_IJSC_NSA_ILi0EEESV_EEEEENS5_IJNS4_10UnderscoreESY_SY_EEEEENS4_23SM90_TMA_LOAD_MULTICASTENS4_14ComposedLayoutINS4_7SwizzleILi2ELi4ELi3EEENS4_18smem_ptr_flag_bitsILi8EEENST_INS5_IJNSA_ILi8EEESH_EEENS5_IJSH_SC_EEEEEEEvNS4_8identityES11_S1B_vS1C_EENS_8epilogue10collective6detail29Sm90TmaWarpSpecializedAdapterINS1F_15DefaultEpilogueISJ_SK_SK_NS1E_6thread17LinearCombinationISJ_Li1EffLNS1J_9ScaleType4KindE0ELNS_15FloatRoundStyleE2ESJ_EENS1_15EpilogueDefaultEEEEEvvEEEEvNT_6ParamsE,"ax",@progbits
	.align	128
.text._ZN7cutlass13device_kernelINS_4gemm6kernel13GemmUniversalIN4cute5tupleIJiiiiEEENS1_10collective13CollectiveMmaINS1_37MainloopSm90TmaGmmaWarpSpecializedFP8ILi3ENS5_IJNS4_1CILi2EEESB_NSA_ILi1EEEEEENS1_35KernelTmaWarpSpecializedCooperativeEEENS5_IJNSA_ILi256EEENSA_ILi64EEESH_EEENS_12float_e4m3_tENS5_IJlSC_lEEESJ_SK_NS4_8TiledMMAINS4_8MMA_AtomIJNS4_4SM904GMMA30MMA_64x64x32_F32E4M3E4M3_SS_TNILNSO_7ScaleInE1ELSQ_1EEEEEENS4_6LayoutINS5_IJSB_SC_SC_EEENS5_IJSC_NSA_ILi0EEESV_EEEEENS5_IJNS4_10UnderscoreESY_SY_EEEEENS4_23SM90_TMA_LOAD_MULTICASTENS4_14ComposedLayoutINS4_7SwizzleILi2ELi4ELi3EEENS4_18smem_ptr_flag_bitsILi8EEENST_INS5_IJNSA_ILi8EEESH_EEENS5_IJSH_SC_EEEEEEEvNS4_8identityES11_S1B_vS1C_EENS_8epilogue10collective6detail29Sm90TmaWarpSpecializedAdapterINS1F_15DefaultEpilogueISJ_SK_SK_NS1E_6thread17LinearCombinationISJ_Li1EffLNS1J_9ScaleType4KindE0ELNS_15FloatRoundStyleE2ESJ_EENS1_15EpilogueDefaultEEEEEvvEEEEvNT_6ParamsE:
        .type           _ZN7cutlass13device_kernelINS_4gemm6kernel13GemmUniversalIN4cute5tupleIJiiiiEEENS1_10collective13CollectiveMmaINS1_37MainloopSm90TmaGmmaWarpSpecializedFP8ILi3ENS5_IJNS4_1CILi2EEESB_NSA_ILi1EEEEEENS1_35KernelTmaWarpSpecializedCooperativeEEENS5_IJNSA_ILi256EEENSA_ILi64EEESH_EEENS_12float_e4m3_tENS5_IJlSC_lEEESJ_SK_NS4_8TiledMMAINS4_8MMA_AtomIJNS4_4SM904GMMA30MMA_64x64x32_F32E4M3E4M3_SS_TNILNSO_7ScaleInE1ELSQ_1EEEEEENS4_6LayoutINS5_IJSB_SC_SC_EEENS5_IJSC_NSA_ILi0EEESV_EEEEENS5_IJNS4_10UnderscoreESY_SY_EEEEENS4_23SM90_TMA_LOAD_MULTICASTENS4_14ComposedLayoutINS4_7SwizzleILi2ELi4ELi3EEENS4_18smem_ptr_flag_bitsILi8EEENST_INS5_IJNSA_ILi8EEESH_EEENS5_IJSH_SC_EEEEEEEvNS4_8identityES11_S1B_vS1C_EENS_8epilogue10collective6detail29Sm90TmaWarpSpecializedAdapterINS1F_15DefaultEpilogueISJ_SK_SK_NS1E_6thread17LinearCombinationISJ_Li1EffLNS1J_9ScaleType4KindE0ELNS_15FloatRoundStyleE2ESJ_EENS1_15EpilogueDefaultEEEEEvvEEEEvNT_6ParamsE,@function
        .size           _ZN7cutlass13device_kernelINS_4gemm6kernel13GemmUniversalIN4cute5tupleIJiiiiEEENS1_10collective13CollectiveMmaINS1_37MainloopSm90TmaGmmaWarpSpecializedFP8ILi3ENS5_IJNS4_1CILi2EEESB_NSA_ILi1EEEEEENS1_35KernelTmaWarpSpecializedCooperativeEEENS5_IJNSA_ILi256EEENSA_ILi64EEESH_EEENS_12float_e4m3_tENS5_IJlSC_lEEESJ_SK_NS4_8TiledMMAINS4_8MMA_AtomIJNS4_4SM904GMMA30MMA_64x64x32_F32E4M3E4M3_SS_TNILNSO_7ScaleInE1ELSQ_1EEEEEENS4_6LayoutINS5_IJSB_SC_SC_EEENS5_IJSC_NSA_ILi0EEESV_EEEEENS5_IJNS4_10UnderscoreESY_SY_EEEEENS4_23SM90_TMA_LOAD_MULTICASTENS4_14ComposedLayoutINS4_7SwizzleILi2ELi4ELi3EEENS4_18smem_ptr_flag_bitsILi8EEENST_INS5_IJNSA_ILi8EEESH_EEENS5_IJSH_SC_EEEEEEEvNS4_8identityES11_S1B_vS1C_EENS_8epilogue10collective6detail29Sm90TmaWarpSpecializedAdapterINS1F_15DefaultEpilogueISJ_SK_SK_NS1E_6thread17LinearCombinationISJ_Li1EffLNS1J_9ScaleType4KindE0ELNS_15FloatRoundStyleE2ESJ_EENS1_15EpilogueDefaultEEEEEvvEEEEvNT_6ParamsE,(.L_x_204 - _ZN7cutlass13device_kernelINS_4gemm6kernel13GemmUniversalIN4cute5tupleIJiiiiEEENS1_10collective13CollectiveMmaINS1_37MainloopSm90TmaGmmaWarpSpecializedFP8ILi3ENS5_IJNS4_1CILi2EEESB_NSA_ILi1EEEEEENS1_35KernelTmaWarpSpecializedCooperativeEEENS5_IJNSA_ILi256EEENSA_ILi64EEESH_EEENS_12float_e4m3_tENS5_IJlSC_lEEESJ_SK_NS4_8TiledMMAINS4_8MMA_AtomIJNS4_4SM904GMMA30MMA_64x64x32_F32E4M3E4M3_SS_TNILNSO_7ScaleInE1ELSQ_1EEEEEENS4_6LayoutINS5_IJSB_SC_SC_EEENS5_IJSC_NSA_ILi0EEESV_EEEEENS5_IJNS4_10UnderscoreESY_SY_EEEEENS4_23SM90_TMA_LOAD_MULTICASTENS4_14ComposedLayoutINS4_7SwizzleILi2ELi4ELi3EEENS4_18smem_ptr_flag_bitsILi8EEENST_INS5_IJNSA_ILi8EEESH_EEENS5_IJSH_SC_EEEEEEEvNS4_8identityES11_S1B_vS1C_EENS_8epilogue10collective6detail29Sm90TmaWarpSpecializedAdapterINS1F_15DefaultEpilogueISJ_SK_SK_NS1E_6thread17LinearCombinationISJ_Li1EffLNS1J_9ScaleType4KindE0ELNS_15FloatRoundStyleE2ESJ_EENS1_15EpilogueDefaultEEEEEvvEEEEvNT_6ParamsE)
        .other          _ZN7cutlass13device_kernelINS_4gemm6kernel13GemmUniversalIN4cute5tupleIJiiiiEEENS1_10collective13CollectiveMmaINS1_37MainloopSm90TmaGmmaWarpSpecializedFP8ILi3ENS5_IJNS4_1CILi2EEESB_NSA_ILi1EEEEEENS1_35KernelTmaWarpSpecializedCooperativeEEENS5_IJNSA_ILi256EEENSA_ILi64EEESH_EEENS_12float_e4m3_tENS5_IJlSC_lEEESJ_SK_NS4_8TiledMMAINS4_8MMA_AtomIJNS4_4SM904GMMA30MMA_64x64x32_F32E4M3E4M3_SS_TNILNSO_7ScaleInE1ELSQ_1EEEEEENS4_6LayoutINS5_IJSB_SC_SC_EEENS5_IJSC_NSA_ILi0EEESV_EEEEENS5_IJNS4_10UnderscoreESY_SY_EEEEENS4_23SM90_TMA_LOAD_MULTICASTENS4_14ComposedLayoutINS4_7SwizzleILi2ELi4ELi3EEENS4_18smem_ptr_flag_bitsILi8EEENST_INS5_IJNSA_ILi8EEESH_EEENS5_IJSH_SC_EEEEEEEvNS4_8identityES11_S1B_vS1C_EENS_8epilogue10collective6detail29Sm90TmaWarpSpecializedAdapterINS1F_15DefaultEpilogueISJ_SK_SK_NS1E_6thread17LinearCombinationISJ_Li1EffLNS1J_9ScaleType4KindE0ELNS_15FloatRoundStyleE2ESJ_EENS1_15EpilogueDefaultEEEEEvvEEEEvNT_6ParamsE,@"STO_CUDA_ENTRY STV_DEFAULT"
_ZN7cutlass13device_kernelINS_4gemm6kernel13GemmUniversalIN4cute5tupleIJiiiiEEENS1_10collective13CollectiveMmaINS1_37MainloopSm90TmaGmmaWarpSpecializedFP8ILi3ENS5_IJNS4_1CILi2EEESB_NSA_ILi1EEEEEENS1_35KernelTmaWarpSpecializedCooperativeEEENS5_IJNSA_ILi256EEENSA_ILi64EEESH_EEENS_12float_e4m3_tENS5_IJlSC_lEEESJ_SK_NS4_8TiledMMAINS4_8MMA_AtomIJNS4_4SM904GMMA30MMA_64x64x32_F32E4M3E4M3_SS_TNILNSO_7ScaleInE1ELSQ_1EEEEEENS4_6LayoutINS5_IJSB_SC_SC_EEENS5_IJSC_NSA_ILi0EEESV_EEEEENS5_IJNS4_10UnderscoreESY_SY_EEEEENS4_23SM90_TMA_LOAD_MULTICASTENS4_14ComposedLayoutINS4_7SwizzleILi2ELi4ELi3EEENS4_18smem_ptr_flag_bitsILi8EEENST_INS5_IJNSA_ILi8EEESH_EEENS5_IJSH_SC_EEEEEEEvNS4_8identityES11_S1B_vS1C_EENS_8epilogue10collective6detail29Sm90TmaWarpSpecializedAdapterINS1F_15DefaultEpilogueISJ_SK_SK_NS1E_6thread17LinearCombinationISJ_Li1EffLNS1J_9ScaleType4KindE0ELNS_15FloatRoundStyleE2ESJ_EENS1_15EpilogueDefaultEEEEEvvEEEEvNT_6ParamsE:
[----:B------:R-:W-:Y:S01]  /*0000*/  LDC R1, c[0x0][0x28] ;  /* 0x00000a00ff017b82 */ /* 0x000fe20000000800 */
[----:B------:R-:W0:Y:S01]  /*0010*/  S2R R0, SR_TID.X ;  /* 0x0000000000007919 */ /* 0x000e220000002100 */
[----:B------:R-:W-:Y:S01]  /*0020*/  ELECT P0, URZ, PT ;  /* 0x00000000003f782f */ /* 0x000fe20003800000 */
[----:B------:R-:W-:Y:S01]  /*0030*/  BSSY B0, `(.L_x_0) ;  /* 0x000000f000007945 */ /* 0x000fe20003800000 */
[--C-:B0-----:R-:W-:Y:S02]  /*0040*/  SHF.R.U32.HI R2, RZ, 0x5, R0.reuse ;  /* 0x00000005ff027819 */ /* 0x101fe40000011600 */
[----:B------:R-:W-:-:S03]  /*0050*/  SHF.R.U32.HI R3, RZ, 0x7, R0 ;  /* 0x00000007ff037819 */ /* 0x000fc60000011600 */
[----:B------:R-:W0:Y:S04]  /*0060*/  SHFL.IDX PT, R7, R2, RZ, 0x1f ;  /* 0x00001fff02077589 */ /* 0x000e2800000e0000 */
[----:B------:R-:W1:Y:S01]  /*0070*/  SHFL.IDX PT, R3, R3, RZ, 0x1f ;  /* 0x00001fff03037589 */ /* 0x000e6200000e0000 */
[----:B0-----:R-:W-:-:S13]  /*0080*/  ISETP.NE.OR P0, PT, R7, RZ, !P0 ;  /* 0x000000ff0700720c */ /* 0x001fda0004705670 */
[----:B-1----:R-:W-:Y:S05]  /*0090*/  @P0 BRA `(.L_x_1) ;  /* 0x0000000000200947 */ /* 0x002fea0003800000 */
[----:B------:R-:W-:Y:S02]  /*00a0*/  ULDC.64 UR4, c[0x0][0x198] ;  /* 0x0000660000047ab9 */ /* 0x000fe40000000a00 */
[----:B------:R-:W-:Y:S02]  /*00b0*/  UIADD3 UR6, UP0, UR4, 0xf0, URZ ;  /* 0x000000f004067890 */ /* 0x000fe4000ff1e03f */
[----:B------:R-:W-:Y:S02]  /*00c0*/  UIADD3 UR4, UP1, UR4, 0x1f0, URZ ;  /* 0x000001f004047890 */ /* 0x000fe4000ff3e03f */
[----:B------:R-:W-:Y:S02]  /*00d0*/  UIADD3.X UR7, URZ, UR5, URZ, UP0, !UPT ;  /* 0x000000053f077290 */ /* 0x000fe400087fe43f */
[----:B------:R-:W-:-:S07]  /*00e0*/  UIADD3.X UR5, URZ, UR5, URZ, UP1, !UPT ;  /* 0x000000053f057290 */ /* 0x000fce0008ffe43f */
[----:B------:R0:W-:Y:S02]  /*00f0*/  UTMACCTL.PF [UR6] ;  /* 0x00000000060079b9 */ /* 0x0001e40008040000 */
[----:B------:R0:W-:Y:S02]  /*0100*/  UTMACCTL.PF [UR4] ;  /* 0x00000000040079b9 */ /* 0x0001e40008040000 */
[----:B0-----:R-:W-:Y:S01]  /*0110*/  NOP ;  /* 0x0000000000007918 */ /* 0x001fe20000000000 */
.L_x_1:
[----:B------:R-:W-:Y:S05]  /*0120*/  BSYNC B0 ;  /* 0x0000000000007941 */ /* 0x000fea0003800000 */
.L_x_0:
[----:B------:R-:W0:Y:S02]  /*0130*/  SHFL.IDX PT, R4, R2, RZ, 0x1f ;  /* 0x00001fff02047589 */ /* 0x000e2400000e0000 */
[----:B0-----:R-:W-:-:S13]  /*0140*/  ISETP.NE.AND P0, PT, R4, RZ, PT ;  /* 0x000000ff0400720c */ /* 0x001fda0003f05270 */
[----:B------:R-:W-:Y:S05]  /*0150*/  @P0 BRA `(.L_x_2) ;  /* 0x0000000000500947 */ /* 0x000fea0003800000 */
[----:B------:R-:W0:Y:S01]  /*0160*/  S2UR UR8, SR_CgaCtaId ;  /* 0x00000000000879c3 */ /* 0x000e220000008800 */
[----:B------:R-:W-:Y:S01]  /*0170*/  UMOV UR4, 0x400 ;  /* 0x0000040000047882 */ /* 0x000fe20000000000 */
[----:B------:R-:W-:Y:S01]  /*0180*/  UMOV UR5, 0x1 ;  /* 0x0000000100057882 */ /* 0x000fe20000000000 */
[----:B------:R-:W-:Y:S01]  /*0190*/  UMOV UR6, 0x6 ;  /* 0x0000000600067882 */ /* 0x000fe20000000000 */
[----:B------:R-:W-:Y:S01]  /*01a0*/  ELECT P0, URZ, PT ;  /* 0x00000000003f782f */ /* 0x000fe20003800000 */
[----:B------:R-:W-:-:S04]  /*01b0*/  UIADD3 UR6, -UR6, 0x100000, URZ ;  /* 0x0010000006067890 */ /* 0x000fc8000fffe13f */
[----:B------:R-:W-:Y:S02]  /*01c0*/  USHF.L.U32 UR7, UR6, 0xb, URZ ;  /* 0x0000000b06077899 */ /* 0x000fe4000800063f */
[----:B------:R-:W-:Y:S02]  /*01d0*/  USHF.L.U32 UR6, UR6, 0x1, URZ ;  /* 0x0000000106067899 */ /* 0x000fe4000800063f */
[----:B0-----:R-:W-:Y:S02]  /*01e0*/  ULEA UR8, UR8, UR4, 0x18 ;  /* 0x0000000408087291 */ /* 0x001fe4000f8ec03f */
[----:B------:R-:W-:-:S04]  /*01f0*/  UIADD3 UR4, -UR5, 0x100000, URZ ;  /* 0x0010000005047890 */ /* 0x000fc8000fffe13f */
[----:B------:R-:W-:Y:S02]  /*0200*/  USHF.L.U32 UR5, UR4, 0xb, URZ ;  /* 0x0000000b04057899 */ /* 0x000fe4000800063f */
[----:B------:R-:W-:Y:S01]  /*0210*/  USHF.L.U32 UR4, UR4, 0x1, URZ ;  /* 0x0000000104047899 */ /* 0x000fe2000800063f */
[----:B------:R-:W0:Y:S11]  /*0220*/  FENCE.VIEW.ASYNC.S ;  /* 0x00000000000073c6 */ /* 0x000e360000000000 */
[----:B0-----:R0:W1:Y:S01]  /*0230*/  SYNCS.EXCH.64 URZ, [UR8], UR4 ;  /* 0x00000004083f75b2 */ /* 0x0010620008000100 */
[----:B------:R0:W2:Y:S01]  /*0240*/  SYNCS.EXCH.64 URZ, [UR8+0x18], UR6 ;  /* 0x00001806083f75b2 */ /* 0x0000a20008000100 */
[----:B------:R0:W3:Y:S01]  /*0250*/  SYNCS.EXCH.64 URZ, [UR8+0x8], UR4 ;  /* 0x00000804083f75b2 */ /* 0x0000e20008000100 */
[----:B------:R0:W4:Y:S01]  /*0260*/  SYNCS.EXCH.64 URZ, [UR8+0x20], UR6 ;  /* 0x00002006083f75b2 */ /* 0x0001220008000100 */
[----:B------:R0:W0:Y:S01]  /*0270*/  SYNCS.EXCH.64 URZ, [UR8+0x10], UR4 ;  /* 0x00001004083f75b2 */ /* 0x0000220008000100 */
[----:B------:R0:W0:Y:S01]  /*0280*/  SYNCS.EXCH.64 URZ, [UR8+0x28], UR6 ;  /* 0x00002806083f75b2 */ /* 0x0000220008000100 */
[----:B------:R-:W-:Y:S01]  /*0290*/  NOP ;  /* 0x0000000000007918 */ /* 0x000fe20000000000 */
.L_x_2:
[----:B------:R-:W-:Y:S01]  /*02a0*/  SHF.R.S32.HI R5, RZ, 0x1f, R0 ;  /* 0x0000001fff057819 */ /* 0x000fe20000011400 */
[----:B------:R-:W5:Y:S01]  /*02b0*/  SHFL.IDX PT, R2, R2, RZ, 0x1f ;  /* 0x00001fff02027589 */ /* 0x000f6200000e0000 */
[----:B0-----:R-:W0:Y:S01]  /*02c0*/  S2UR UR8, SR_CTAID.X ;  /* 0x00000000000879c3 */ /* 0x001e220000002500 */
[----:B------:R-:W-:Y:S02]  /*02d0*/  ELECT P0, URZ, PT ;  /* 0x00000000003f782f */ /* 0x000fe40003800000 */
[----:B------:R-:W-:Y:S01]  /*02e0*/  LEA.HI R5, R5, R0, RZ, 0x7 ;  /* 0x0000000005057211 */ /* 0x000fe200078f38ff */
[----:B------:R-:W1:Y:S01]  /*02f0*/  S2R R8, SR_CTAID.Y ;  /* 0x0000000000087919 */ /* 0x000e620000002600 */
[----:B------:R-:W-:Y:S01]  /*0300*/  SHF.R.S32.HI R11, RZ, 0x1f, R4 ;  /* 0x0000001fff0b7819 */ /* 0x000fe20000011404 */
[----:B------:R-:W-:Y:S01]  /*0310*/  ULDC UR4, c[0x0][0x150] ;  /* 0x0000540000047ab9 */ /* 0x000fe20000000800 */
[----:B------:R-:W-:Y:S01]  /*0320*/  LOP3.LUT R5, R5, 0xffffff80, RZ, 0xc0, !PT ;  /* 0xffffff8005057812 */ /* 0x000fe200078ec0ff */
[----:B------:R-:W-:Y:S01]  /*0330*/  VIADD R16, R3, 0xffffffff ;  /* 0xffffffff03107836 */ /* 0x000fe20000000000 */
[----:B------:R-:W-:Y:S01]  /*0340*/  LEA.HI R11, R11, R4, RZ, 0x2 ;  /* 0x000000040b0b7211 */ /* 0x000fe200078f10ff */
[----:B------:R-:W2:Y:S01]  /*0350*/  LDC R12, c[0x0][0x144] ;  /* 0x00005100ff0c7b82 */ /* 0x000ea20000000800 */
[----:B------:R-:W-:Y:S01]  /*0360*/  NOP ;  /* 0x0000000000007918 */ /* 0x000fe20000000000 */
[----:B------:R-:W-:Y:S01]  /*0370*/  IMAD.IADD R6, R0, 0x1, -R5 ;  /* 0x0000000100067824 */ /* 0x000fe200078e0a05 */
[----:B------:R-:W-:Y:S01]  /*0380*/  LOP3.LUT R11, R11, 0x3ffffffc, RZ, 0xc0, !PT ;  /* 0x3ffffffc0b0b7812 */ /* 0x000fe200078ec0ff */
[----:B------:R-:W-:Y:S01]  /*0390*/  NOP ;  /* 0x0000000000007918 */ /* 0x000fe20000000000 */
[----:B------:R-:W-:-:S02]  /*03a0*/  ISETP.NE.AND P4, PT, R3, RZ, PT ;  /* 0x000000ff0300720c */ /* 0x000fc40003f85270 */
[----:B------:R-:W-:Y:S01]  /*03b0*/  SHF.R.S32.HI R5, RZ, 0x1f, R6 ;  /* 0x0000001fff057819 */ /* 0x000fe20000011406 */
[----:B------:R-:W-:Y:S01]  /*03c0*/  IMAD.IADD R4, R4, 0x1, -R11 ;  /* 0x0000000104047824 */ /* 0x000fe200078e0a0b */
[----:B------:R-:W3:Y:S01]  /*03d0*/  LDC R14, c[0x0][0x140] ;  /* 0x00005000ff0e7b82 */ /* 0x000ee20000000800 */
[----:B------:R-:W-:Y:S02]  /*03e0*/  ISETP.GE.U32.AND P6, PT, R16, 0x2, PT ;  /* 0x000000021000780c */ /* 0x000fe40003fc6070 */
[----:B------:R-:W-:Y:S02]  /*03f0*/  LEA.HI R5, R5, R6, RZ, 0x3 ;  /* 0x0000000605057211 */ /* 0x000fe400078f18ff */
[----:B-----5:R-:W-:Y:S02]  /*0400*/  ISETP.NE.OR P0, PT, R2, RZ, !P0 ;  /* 0x000000ff0200720c */ /* 0x020fe40004705670 */
[--C-:B------:R-:W-:Y:S01]  /*0410*/  SHF.R.S32.HI R2, RZ, 0x3, R5.reuse ;  /* 0x00000003ff027819 */ /* 0x100fe20000011405 */
[----:B------:R-:W5:Y:S01]  /*0420*/  LDC R13, c[0x0][0x148] ;  /* 0x00005200ff0d7b82 */ /* 0x000f620000000800 */
[----:B------:R-:W-:-:S02]  /*0430*/  SHF.R.S32.HI R5, RZ, 0x1f, R5 ;  /* 0x0000001fff057819 */ /* 0x000fc40000011405 */
[----:B0-----:R-:W-:Y:S02]  /*0440*/  I2FP.F32.U32 R10, UR8 ;  /* 0x00000008000a7c45 */ /* 0x001fe40008201000 */
[----:B------:R-:W-:-:S03]  /*0450*/  LEA.HI R5, R5, R2, RZ, 0x2 ;  /* 0x0000000205057211 */ /* 0x000fc600078f10ff */
[----:B------:R-:W-:Y:S01]  /*0460*/  FMUL R10, R10, UR4 ;  /* 0x000000040a0a7c20 */ /* 0x000fe20008400000 */
[----:B------:R-:W-:Y:S01]  /*0470*/  LOP3.LUT R5, R5, 0xfffffffc, RZ, 0xc0, !PT ;  /* 0xfffffffc05057812 */ /* 0x000fe200078ec0ff */
[----:B------:R-:W-:Y:S01]  /*0480*/  VOTEU.ALL UP0, P0 ;  /* 0x00000000003f7886 */ /* 0x000fe20000000000 */
[----:B-1----:R-:W-:Y:S01]  /*0490*/  I2FP.F32.U32 R11, R8 ;  /* 0x00000008000b7245 */ /* 0x002fe20000201000 */
[----:B------:R-:W-:Y:S01]  /*04a0*/  ULDC UR4, c[0x0][0x154] ;  /* 0x0000550000047ab9 */ /* 0x000fe20000000800 */
[----:B------:R-:W-:Y:S01]  /*04b0*/  VOTEU.ALL UP1, P0 ;  /* 0x00000000003f7886 */ /* 0x000fe20000020000 */
[----:B------:R-:W0:Y:S01]  /*04c0*/  F2I.U32.TRUNC.NTZ R10, R10 ;  /* 0x0000000a000a7305 */ /* 0x000e22000020f000 */
[----:B------:R-:W-:Y:S01]  /*04d0*/  IMAD.IADD R5, R2, 0x1, -R5 ;  /* 0x0000000102057824 */ /* 0x000fe200078e0a05 */
[----:B------:R-:W1:Y:S01]  /*04e0*/  @!UP0 S2UR UR7, SR_CgaCtaId ;  /* 0x00000000000789c3 */ /* 0x000e620000008800 */
[----:B------:R-:W-:Y:S01]  /*04f0*/  @!UP0 UMOV UR6, 0x400 ;  /* 0x0000040000068882 */ /* 0x000fe20000000000 */
[----:B---3--:R-:W-:Y:S01]  /*0500*/  ISETP.EQ.U32.AND P2, PT, R14, 0x1, PT ;  /* 0x000000010e00780c */ /* 0x008fe20003f42070 */
[----:B------:R-:W-:-:S05]  /*0510*/  IMAD R5, R4, 0x4, R5 ;  /* 0x0000000404057824 */ /* 0x000fca00078e0205 */
[----:B------:R-:W-:-:S04]  /*0520*/  LEA.HI R2, R5, R5, RZ, 0x1 ;  /* 0x0000000505027211 */ /* 0x000fc800078f08ff */
[----:B------:R-:W-:Y:S01]  /*0530*/  LOP3.LUT R4, R2, 0xfffffffe, RZ, 0xc0, !PT ;  /* 0xfffffffe02047812 */ /* 0x000fe200078ec0ff */
[----:B0-----:R-:W-:Y:S02]  /*0540*/  IMAD.MOV R15, RZ, RZ, -R10 ;  /* 0x000000ffff0f7224 */ /* 0x001fe400078e0a0a */
[----:B------:R-:W-:Y:S01]  /*0550*/  FMUL R10, R11, UR4 ;  /* 0x000000040b0a7c20 */ /* 0x000fe20008400000 */
[----:B------:R-:W-:Y:S01]  /*0560*/  SHF.R.S32.HI R2, RZ, 0x1f, R7 ;  /* 0x0000001fff027819 */ /* 0x000fe20000011407 */
[----:B------:R-:W-:Y:S01]  /*0570*/  UMOV UR4, 0x20 ;  /* 0x0000002000047882 */ /* 0x000fe20000000000 */
[----:B--2---:R-:W-:Y:S01]  /*0580*/  IMAD R12, R12, R15, UR8 ;  /* 0x000000080c0c7e24 */ /* 0x004fe2000f8e020f */
[----:B------:R-:W-:-:S04]  /*0590*/  @!UP0 UIADD3 UR4, -UR4, 0x100000, URZ ;  /* 0x0010000004048890 */ /* 0x000fc8000fffe13f */
[----:B------:R-:W-:Y:S02]  /*05a0*/  @!UP0 USHF.L.U32 UR5, UR4, 0xb, URZ ;  /* 0x0000000b04058899 */ /* 0x000fe4000800063f */
[----:B------:R-:W-:Y:S01]  /*05b0*/  @!UP0 USHF.L.U32 UR4, UR4, 0x1, URZ ;  /* 0x0000000104048899 */ /* 0x000fe2000800063f */
[C---:B------:R-:W-:Y:S01]  /*05c0*/  IMAD.IADD R11, R5.reuse, 0x1, -R4 ;  /* 0x00000001050b7824 */ /* 0x040fe200078e0a04 */
[----:B------:R-:W0:Y:S01]  /*05d0*/  F2I.U32.TRUNC.NTZ R10, R10 ;  /* 0x0000000a000a7305 */ /* 0x000e22000020f000 */
[----:B------:R-:W-:Y:S01]  /*05e0*/  LEA.HI R2, R2, R7, RZ, 0x2 ;  /* 0x0000000702027211 */ /* 0x000fe200078f10ff */
[----:B------:R-:W-:Y:S02]  /*05f0*/  IMAD.SHL.U32 R4, R5, 0x4, RZ ;  /* 0x0000000405047824 */ /* 0x000fe400078e00ff */
[----:B------:R-:W-:Y:S01]  /*0600*/  ISETP.NE.AND P3, PT, R11, R12, PT ;  /* 0x0000000c0b00720c */ /* 0x000fe20003f65270 */
[----:B-1----:R-:W-:Y:S01]  /*0610*/  @!UP0 ULEA UR6, UR7, UR6, 0x18 ;  /* 0x0000000607068291 */ /* 0x002fe2000f8ec03f */
[----:B------:R-:W-:Y:S01]  /*0620*/  LOP3.LUT R2, R2, 0xfffffffc, RZ, 0xc0, !PT ;  /* 0xfffffffc02027812 */ /* 0x000fe200078ec0ff */
[----:B------:R-:W-:Y:S01]  /*0630*/  VOTEU.ALL UP0, P0 ;  /* 0x00000000003f7886 */ /* 0x000fe20000000000 */
[----:B------:R-:W-:-:S02]  /*0640*/  LOP3.LUT R5, R5, 0xc, R4, 0x78, !PT ;  /* 0x0000000c05057812 */ /* 0x000fc400078e7804 */
[----:B------:R-:W-:Y:S01]  /*0650*/  LOP3.LUT P0, RZ, R6, 0x7, RZ, 0xc0, !PT ;  /* 0x0000000706ff7812 */ /* 0x000fe2000780c0ff */
[----:B------:R-:W-:Y:S02]  /*0660*/  IMAD.IADD R7, R7, 0x1, -R2 ;  /* 0x0000000107077824 */ /* 0x000fe400078e0a02 */
[----:B------:R-:W-:Y:S01]  /*0670*/  IMAD.MOV.U32 R6, RZ, RZ, 0x1 ;  /* 0x00000001ff067424 */ /* 0x000fe200078e00ff */
[----:B------:R-:W-:Y:S01]  /*0680*/  ISETP.LT.U32.AND P0, PT, R5, 0x4, !P0 ;  /* 0x000000040500780c */ /* 0x000fe20004701070 */
[----:B0-----:R-:W-:Y:S01]  /*0690*/  IMAD.MOV R20, RZ, RZ, -R10 ;  /* 0x000000ffff147224 */ /* 0x001fe200078e0a0a */
[----:B------:R-:W-:Y:S01]  /*06a0*/  ISETP.NE.AND P1, PT, R7, 0x3, PT ;  /* 0x000000030700780c */ /* 0x000fe20003f25270 */
[----:B------:R-:W0:Y:S02]  /*06b0*/  FENCE.VIEW.ASYNC.S ;  /* 0x00000000000073c6 */ /* 0x000e240000000000 */
[----:B0-----:R0:W1:Y:S01]  /*06c0*/  @!UP0 SYNCS.EXCH.64 URZ, [UR6+0x40], UR4 ;  /* 0x00004004063f85b2 */ /* 0x0010620008000100 */
[----:B------:R-:W-:Y:S01]  /*06d0*/  @P3 LEA.HI R2, R5, R5, RZ, 0x1 ;  /* 0x0000000505023211 */ /* 0x000fe200078f08ff */
[----:B-----5:R-:W-:Y:S01]  /*06e0*/  IMAD R11, R13, R20, R8 ;  /* 0x000000140d0b7224 */ /* 0x020fe200078e0208 */
[----:B------:R-:W-:-:S02]  /*06f0*/  ISETP.EQ.OR P1, PT, R7, RZ, !P1 ;  /* 0x000000ff0700720c */ /* 0x000fc40004f22670 */
[----:B------:R-:W-:Y:S02]  /*0700*/  @P3 SHF.R.S32.HI R2, RZ, 0x1, R2 ;  /* 0x00000001ff023819 */ /* 0x000fe40000011402 */
[----:B------:R-:W-:Y:S02]  /*0710*/  ISETP.EQ.AND P1, PT, R3, RZ, P1 ;  /* 0x000000ff0300720c */ /* 0x000fe40000f22270 */
[----:B------:R-:W-:Y:S02]  /*0720*/  @P3 ISETP.NE.AND P5, PT, R2, R11, PT ;  /* 0x0000000b0200320c */ /* 0x000fe40003fa5270 */
[----:B------:R-:W-:Y:S02]  /*0730*/  SEL R3, RZ, 0x1, !P0 ;  /* 0x00000001ff037807 */ /* 0x000fe40004000000 */
[----:B------:R-:W-:Y:S02]  /*0740*/  @P3 SEL R6, RZ, 0x1, P5 ;  /* 0x00000001ff063807 */ /* 0x000fe40002800000 */
[----:B------:R-:W-:Y:S01]  /*0750*/  SEL R4, RZ, 0x1, !P1 ;  /* 0x00000001ff047807 */ /* 0x000fe20004800000 */
[----:B------:R0:W2:Y:S01]  /*0760*/  @!UP1 SYNCS.EXCH.64 URZ, [UR6+0x48], UR4 ;  /* 0x00004804063f95b2 */ /* 0x0000a20008000100 */
[----:B------:R-:W-:Y:S01]  /*0770*/  LOP3.LUT R6, R6, R3, RZ, 0xc0, !PT ;  /* 0x0000000306067212 */ /* 0x000fe200078ec0ff */
[----:B------:R-:W-:Y:S01]  /*0780*/  NOP ;  /* 0x0000000000007918 */ /* 0x000fe20000000000 */
[----:B------:R-:W-:Y:S01]  /*0790*/  SEL R4, R4, 0x2, P6 ;  /* 0x0000000204047807 */ /* 0x000fe20003000000 */
[----:B------:R-:W-:Y:S06]  /*07a0*/  @!P2 BRA `(.L_x_3) ;  /* 0x000000000008a947 */ /* 0x000fec0003800000 */
[----:B-12-4-:R-:W-:Y:S01]  /*07b0*/  UCGABAR_ARV ;  /* 0x00000000000079c7 */ /* 0x016fe20008000000 */
[----:B------:R-:W-:Y:S05]  /*07c0*/  BRA `(.L_x_4) ;  /* 0x0000000000047947 */ /* 0x000fea0003800000 */
.L_x_3:
[----:B-12-4-:R-:W-:Y:S01]  /*07d0*/  NOP ;  /* 0x0000000000007918 */ /* 0x016fe20000000000 */
.L_x_4:
[----:B------:R-:W1:Y:S01]  /*07e0*/  LDC R2, c[0x0][0x65c] ;  /* 0x00019700ff027b82 */ /* 0x000e620000000800 */
[----:B------:R-:W-:Y:S01]  /*07f0*/  IMAD.MOV.U32 R3, RZ, RZ, RZ ;  /* 0x000000ffff037224 */ /* 0x000fe200078e00ff */
[----:B-1----:R-:W-:Y:S01]  /*0800*/  ISETP.NE.AND P3, PT, R2, 0x1, PT ;  /* 0x000000010200780c */ /* 0x002fe20003f65270 */
[----:B------:R-:W-:-:S12]  /*0810*/  IMAD.U32 R2, RZ, RZ, UR8 ;  /* 0x00000008ff027e24 */ /* 0x000fd8000f8e00ff */
[----:B------:R-:W1:Y:S01]  /*0820*/  @P3 LDC R15, c[0x0][0x10] ;  /* 0x00000400ff0f3b82 */ /* 0x000e620000000800 */
[----:B------:R-:W-:Y:S02]  /*0830*/  @P3 IMAD.MOV.U32 R9, RZ, RZ, RZ ;  /* 0x000000ffff093224 */ /* 0x000fe400078e00ff */
[----:B------:R-:W-:-:S05]  /*0840*/  @P3 IMAD.MOV.U32 R17, RZ, RZ, RZ ;  /* 0x000000ffff113224 */ /* 0x000fca00078e00ff */
[----:B------:R-:W2:Y:S01]  /*0850*/  @!P3 LDC R11, c[0x0][0xc] ;  /* 0x00000300ff0bbb82 */ /* 0x000ea20000000800 */
[----:B-1----:R-:W-:-:S04]  /*0860*/  @P3 IMAD.WIDE.U32 R14, R15, UR8, R8 ;  /* 0x000000080f0e3c25 */ /* 0x002fc8000f8e0008 */
[----:B--2---:R-:W-:-:S04]  /*0870*/  @!P3 IMAD.WIDE.U32 R10, R8, R11, R2 ;  /* 0x0000000b080ab225 */ /* 0x004fc800078e0002 */
[----:B------:R-:W-:Y:S02]  /*0880*/  @P3 IMAD.MOV.U32 R2, RZ, RZ, R14 ;  /* 0x000000ffff023224 */ /* 0x000fe400078e000e */
[----:B------:R-:W-:Y:S02]  /*0890*/  @P3 IMAD.IADD R3, R15, 0x1, R17 ;  /* 0x000000010f033824 */ /* 0x000fe400078e0211 */
[----:B------:R-:W-:Y:S02]  /*08a0*/  @!P3 IMAD.MOV.U32 R2, RZ, RZ, R10 ;  /* 0x000000ffff02b224 */ /* 0x000fe400078e000a */
[----:B------:R-:W-:Y:S01]  /*08b0*/  @!P3 IMAD.MOV.U32 R3, RZ, RZ, R11 ;  /* 0x000000ffff03b224 */ /* 0x000fe200078e000b */
[----:B------:R-:W-:Y:S06]  /*08c0*/  @!P2 BRA `(.L_x_5) ;  /* 0x00000000000ca947 */ /* 0x000fec0003800000 */
[----:B------:R-:W-:Y:S01]  /*08d0*/  UCGABAR_WAIT ;  /* 0x0000000000007dc7 */ /* 0x000fe20008000000 */
[----:B------:R-:W-:Y:S01]  /*08e0*/  CCTL.IVALL ;  /* 0x00000000ff00798f */ /* 0x000fe20002000000 */
[----:B------:R-:W-:Y:S05]  /*08f0*/  BRA `(.L_x_6) ;  /* 0x0000000000047947 */ /* 0x000fea0003800000 */
.L_x_5:
[----:B------:R-:W-:Y:S06]  /*0900*/  BAR.SYNC.DEFER_BLOCKING 0x0 ;  /* 0x0000000000007b1d */ /* 0x000fec0000010000 */
.L_x_6:
[----:B------:R-:W-:Y:S05]  /*0910*/  @!P4 BRA `(.L_x_7) ;  /* 0x0000007400f0c947 */ /* 0x000fea0003800000 */
[----:B------:R-:W-:-:S13]  /*0920*/  ISETP.GT.U32.AND P0, PT, R16, 0x1, PT ;  /* 0x000000011000780c */ /* 0x000fda0003f04070 */
[----:B0-----:R-:W-:Y:S05]  /*0930*/  @P0 EXIT ;  /* 0x000000000000094d */ /* 0x001fea0003800000 */
[----:B------:R-:W-:Y:S01]  /*0940*/  ULDC.64 UR4, c[0x0][0x650] ;  /* 0x0001940000047ab9 */ /* 0x000fe20000000a00 */
[----:B------:R-:W-:Y:S01]  /*0950*/  PRMT R14, RZ, 0x7610, R14 ;  /* 0x00007610ff0e7816 */ /* 0x000fe2000000000e */
[----:B------:R-:W-:Y:S01]  /*0960*/  IMAD.MOV.U32 R10, RZ, RZ, -0x1 ;  /* 0xffffffffff0a7424 */ /* 0x000fe200078e00ff */
[----:B------:R-:W-:Y:S01]  /*0970*/  ISETP.GE.U32.AND P0, PT, R2, UR4, PT ;  /* 0x0000000402007c0c */ /* 0x000fe2000bf06070 */
[----:B------:R-:W-:Y:S02]  /*0980*/  IMAD.MOV.U32 R11, RZ, RZ, -0x1 ;  /* 0xffffffffff0b7424 */ /* 0x000fe400078e00ff */
[----:B------:R-:W-:Y:S01]  /*0990*/  IMAD.MOV.U32 R7, RZ, RZ, -0x1 ;  /* 0xffffffffff077424 */ /* 0x000fe200078e00ff */
[----:B------:R-:W-:-:S13]  /*09a0*/  ISETP.GE.U32.AND.EX P0, PT, R3, UR5, PT, P0 ;  /* 0x0000000503007c0c */ /* 0x000fda000bf06100 */
[----:B------:R-:W-:Y:S05]  /*09b0*/  @P0 BRA `(.L_x_8) ;  /* 0x0000000400280947 */ /* 0x000fea0003800000 */
[----:B------:R-:W0:Y:S01]  /*09c0*/  LDC.64 R22, c[0x0][0x628] ;  /* 0x00018a00ff167b82 */ /* 0x000e220000000a00 */
[----:B------:R-:W-:Y:S02]  /*09d0*/  IMAD.MOV.U32 R10, RZ, RZ, R2 ;  /* 0x000000ffff0a7224 */ /* 0x000fe400078e0002 */
[----:B------:R-:W-:-:S05]  /*09e0*/  IMAD.MOV.U32 R11, RZ, RZ, R3 ;  /* 0x000000ffff0b7224 */ /* 0x000fca00078e0003 */
[----:B------:R-:W1:Y:S08]  /*09f0*/  LDC R18, c[0x0][0x630] ;  /* 0x00018c00ff127b82 */ /* 0x000e700000000800 */
[----:B------:R-:W2:Y:S01]  /*0a00*/  LDC.64 R24, c[0x0][0x620] ;  /* 0x00018800ff187b82 */ /* 0x000ea20000000a00 */
[----:B0-----:R-:W-:-:S04]  /*0a10*/  ISETP.NE.U32.AND P0, PT, R22, RZ, PT ;  /* 0x000000ff1600720c */ /* 0x001fc80003f05070 */
[----:B------:R-:W-:-:S13]  /*0a20*/  ISETP.NE.AND.EX P0, PT, R23, RZ, PT, P0 ;  /* 0x000000ff1700720c */ /* 0x000fda0003f05300 */
[----:B-12---:R-:W-:Y:S05]  /*0a30*/  @!P0 BRA `(.L_x_9) ;  /* 0x0000000000288947 */ /* 0x006fea0003800000 */
[----:B------:R-:W0:Y:S02]  /*0a40*/  LDC R7, c[0x0][0x634] ;  /* 0x00018d00ff077b82 */ /* 0x000e240000000800 */
[----:B0-----:R-:W-:-:S05]  /*0a50*/  IADD3 R7, P0, R2, R7, RZ ;  /* 0x0000000702077210 */ /* 0x001fca0007f1e0ff */
[----:B------:R-:W-:-:S04]  /*0a60*/  IMAD.X R19, RZ, RZ, R3, P0 ;  /* 0x000000ffff137224 */ /* 0x000fc800000e0603 */
[----:B------:R-:W-:-:S04]  /*0a70*/  IMAD.WIDE.U32 R10, R19, R22, RZ ;  /* 0x00000016130a7225 */ /* 0x000fc800078e00ff */
[----:B------:R-:W-:-:S04]  /*0a80*/  IMAD.WIDE.U32 R14, P0, R7, R23, R10 ;  /* 0x00000017070e7225 */ /* 0x000fc8000780000a */
[----:B------:R-:W-:-:S04]  /*0a90*/  IMAD.WIDE.U32 R10, R7, R22, RZ ;  /* 0x00000016070a7225 */ /* 0x000fc800078e00ff */
[----:B------:R-:W-:Y:S01]  /*0aa0*/  IMAD.X R17, RZ, RZ, RZ, P0 ;  /* 0x000000ffff117224 */ /* 0x000fe200000e06ff */
[----:B------:R-:W-:Y:S01]  /*0ab0*/  IADD3 RZ, P0, R11, R14, RZ ;  /* 0x0000000e0bff7210 */ /* 0x000fe20007f1e0ff */
[----:B------:R-:W-:-:S04]  /*0ac0*/  IMAD.MOV.U32 R16, RZ, RZ, R15 ;  /* 0x000000ffff107224 */ /* 0x000fc800078e000f */
[----:B------:R-:W-:-:S08]  /*0ad0*/  IMAD.WIDE.U32.X R10, R19, R23, R16, P0 ;  /* 0x00000017130a7225 */ /* 0x000fd000000e0410 */
.L_x_9:
[----:B------:R-:W0:Y:S01]  /*0ae0*/  LDC.64 R26, c[0x0][0x640] ;  /* 0x00019000ff1a7b82 */ /* 0x000e220000000a00 */
[--C-:B------:R-:W-:Y:S01]  /*0af0*/  SHF.R.U64 R28, R10, R18, R11.reuse ;  /* 0x000000120a1c7219 */ /* 0x100fe2000000120b */
[----:B------:R-:W-:Y:S01]  /*0b00*/  IMAD R29, R13, R20, R8 ;  /* 0x000000140d1d7224 */ /* 0x000fe200078e0208 */
[----:B------:R-:W-:Y:S01]  /*0b10*/  SHF.R.U32.HI R7, RZ, R18, R11 ;  /* 0x00000012ff077219 */ /* 0x000fe2000001160b */
[----:B------:R-:W-:Y:S01]  /*0b20*/  IMAD.MOV.U32 R23, RZ, RZ, 0x1 ;  /* 0x00000001ff177424 */ /* 0x000fe200078e00ff */
[----:B------:R-:W-:-:S03]  /*0b30*/  IADD3 R9, P0, RZ, -R28, RZ ;  /* 0x8000001cff097210 */ /* 0x000fc60007f1e0ff */
[----:B------:R-:W1:Y:S02]  /*0b40*/  LDC R16, c[0x0][0x618] ;  /* 0x00018600ff107b82 */ /* 0x000e640000000800 */
[----:B------:R-:W-:Y:S02]  /*0b50*/  IMAD.X R7, RZ, RZ, ~R7, P0 ;  /* 0x000000ffff077224 */ /* 0x000fe400000e0e07 */
[----:B------:R-:W-:-:S04]  /*0b60*/  IMAD.WIDE.U32 R10, R9, R24, R2 ;  /* 0x00000018090a7225 */ /* 0x000fc800078e0002 */
[----:B------:R-:W2:Y:S01]  /*0b70*/  LDC R15, c[0x0][0x608] ;  /* 0x00018200ff0f7b82 */ /* 0x000ea20000000800 */
[----:B------:R-:W-:-:S04]  /*0b80*/  IMAD R14, R7, R24, RZ ;  /* 0x00000018070e7224 */ /* 0x000fc800078e02ff */
[----:B------:R-:W-:-:S03]  /*0b90*/  IMAD R7, R9, R25, R14 ;  /* 0x0000001909077224 */ /* 0x000fc600078e020e */
[----:B------:R-:W3:Y:S01]  /*0ba0*/  LDC R22, c[0x0][0x658] ;  /* 0x00019600ff167b82 */ /* 0x000ee20000000800 */
[----:B------:R-:W-:Y:S01]  /*0bb0*/  IMAD.IADD R7, R11, 0x1, R7 ;  /* 0x000000010b077824 */ /* 0x000fe200078e0207 */
[----:B0-----:R-:W-:-:S04]  /*0bc0*/  ISETP.NE.U32.AND P0, PT, R26, RZ, PT ;  /* 0x000000ff1a00720c */ /* 0x001fc80003f05070 */
[----:B------:R-:W-:Y:S02]  /*0bd0*/  ISETP.NE.AND.EX P0, PT, R27, RZ, PT, P0 ;  /* 0x000000ff1b00720c */ /* 0x000fe40003f05300 */
[----:B------:R-:W0:Y:S01]  /*0be0*/  LDC R18, c[0x0][0x600] ;  /* 0x00018000ff127b82 */ /* 0x000e220000000800 */
[-CC-:B-1----:R-:W-:Y:S02]  /*0bf0*/  SHF.R.U64 R19, R10, R16.reuse, R7.reuse ;  /* 0x000000100a137219 */ /* 0x182fe40000001207 */
[----:B------:R-:W-:Y:S01]  /*0c00*/  SHF.R.U32.HI R10, RZ, R16, R7 ;  /* 0x00000010ff0a7219 */ /* 0x000fe20000011607 */
[----:B------:R-:W-:-:S04]  /*0c10*/  IMAD.MOV.U32 R7, RZ, RZ, -0x1 ;  /* 0xffffffffff077424 */ /* 0x000fc800078e00ff */
[----:B------:R-:W1:Y:S01]  /*0c20*/  LDC R21, c[0x0][0x648] ;  /* 0x00019200ff157b82 */ /* 0x000e620000000800 */
[-CC-:B--2---:R-:W-:Y:S02]  /*0c30*/  SHF.R.U64 R16, R19, R15.reuse, R10.reuse ;  /* 0x0000000f13107219 */ /* 0x184fe4000000120a */
[----:B------:R-:W-:-:S05]  /*0c40*/  SHF.R.U32.HI R9, RZ, R15, R10 ;  /* 0x0000000fff097219 */ /* 0x000fca000001160a */
[----:B------:R-:W2:Y:S01]  /*0c50*/  LDC R24, c[0x0][0x638] ;  /* 0x00018e00ff187b82 */ /* 0x000ea20000000800 */
[-CC-:B---3--:R-:W-:Y:S02]  /*0c60*/  SHF.R.U64 R20, R16, R22.reuse, R9.reuse ;  /* 0x0000001610147219 */ /* 0x188fe40000001209 */
[-C--:B------:R-:W-:Y:S02]  /*0c70*/  SHF.L.U32 R7, R7, R22.reuse, RZ ;  /* 0x0000001607077219 */ /* 0x080fe400000006ff */
[----:B------:R-:W-:Y:S01]  /*0c80*/  SHF.R.U32.HI R9, RZ, R22, R9 ;  /* 0x00000016ff097219 */ /* 0x000fe20000011609 */
[----:B------:R-:W-:Y:S01]  /*0c90*/  IMAD.MOV.U32 R8, RZ, RZ, R20 ;  /* 0x000000ffff087224 */ /* 0x000fe200078e0014 */
[----:B------:R-:W-:Y:S01]  /*0ca0*/  LOP3.LUT R13, RZ, R7, RZ, 0x33, !PT ;  /* 0x00000007ff0d7212 */ /* 0x000fe200078e33ff */
[----:B------:R-:W3:Y:S01]  /*0cb0*/  LDC R25, c[0x0][0x610] ;  /* 0x00018400ff197b82 */ /* 0x000ee20000000800 */
[----:B------:R-:W-:Y:S05]  /*0cc0*/  @!P0 BRA `(.L_x_10) ;  /* 0x0000000000288947 */ /* 0x000fea0003800000 */
[----:B------:R-:W4:Y:S02]  /*0cd0*/  LDC R7, c[0x0][0x64c] ;  /* 0x00019300ff077b82 */ /* 0x000f240000000800 */
[----:B----4-:R-:W-:-:S05]  /*0ce0*/  IADD3 R7, P0, R20, R7, RZ ;  /* 0x0000000714077210 */ /* 0x010fca0007f1e0ff */
        /* <DEDUP_REMOVED lines=8> */
.L_x_10:
[----:B-1----:R-:W-:Y:S01]  /*0d70*/  SHF.R.U64 R9, R8, R21, R9 ;  /* 0x0000001508097219 */ /* 0x002fe20000001209 */
[----:B0-----:R-:W-:Y:S01]  /*0d80*/  VIADD R10, R18, 0xffffffff ;  /* 0xffffffff120a7836 */ /* 0x001fe20000000000 */
[----:B------:R-:W-:Y:S01]  /*0d90*/  SHF.L.U32 R7, R23, R22, RZ ;  /* 0x0000001617077219 */ /* 0x000fe200000006ff */
[----:B------:R-:W-:Y:S01]  /*0da0*/  IMAD.MOV.U32 R14, RZ, RZ, 0x1 ;  /* 0x00000001ff0e7424 */ /* 0x000fe200078e00ff */
[----:B------:R-:W-:Y:S01]  /*0db0*/  LOP3.LUT R8, R16, R13, RZ, 0xc0, !PT ;  /* 0x0000000d10087212 */ /* 0x000fe200078ec0ff */
[----:B------:R-:W-:Y:S01]  /*0dc0*/  IMAD.MOV R11, RZ, RZ, -R9 ;  /* 0x000000ffff0b7224 */ /* 0x000fe200078e0a09 */
[----:B------:R-:W-:Y:S02]  /*0dd0*/  SEL R12, R12, R29, !P3 ;  /* 0x0000001d0c0c7207 */ /* 0x000fe40005800000 */
[----:B------:R-:W-:Y:S01]  /*0de0*/  LOP3.LUT R10, R19, R10, RZ, 0xc0, !PT ;  /* 0x0000000a130a7212 */ /* 0x000fe200078ec0ff */
[----:B------:R-:W-:Y:S02]  /*0df0*/  IMAD R9, R7, R9, R8 ;  /* 0x0000000907097224 */ /* 0x000fe400078e0208 */
[----:B--2---:R-:W-:-:S02]  /*0e00*/  IMAD R7, R11, R24, R20 ;  /* 0x000000180b077224 */ /* 0x004fc400078e0214 */
[----:B---3--:R-:W-:Y:S02]  /*0e10*/  IMAD R12, R9, R25, R12 ;  /* 0x00000019090c7224 */ /* 0x008fe400078e020c */
[----:B------:R-:W-:-:S05]  /*0e20*/  IMAD R7, R7, R18, R10 ;  /* 0x0000001207077224 */ /* 0x000fca00078e020a */
[----:B------:R-:W-:Y:S02]  /*0e30*/  SEL R11, R7, R12, !P3 ;  /* 0x0000000c070b7207 */ /* 0x000fe40005800000 */
[----:B------:R-:W-:Y:S01]  /*0e40*/  SEL R10, R12, R7, !P3 ;  /* 0x000000070c0a7207 */ /* 0x000fe20005800000 */
[----:B------:R-:W-:-:S07]  /*0e50*/  IMAD.MOV.U32 R7, RZ, RZ, R28 ;  /* 0x000000ffff077224 */ /* 0x000fce00078e001c */
.L_x_8:
[----:B------:R-:W-:-:S08]  /*0e60*/  NOP ;  /* 0x0000000000007918 */ /* 0x000fd00000000000 */
[----:B------:R-:W0:Y:S02]  /*0e70*/  USETMAXREG.TRY_ALLOC.CTAPOOL UP0, 0xe8 ;  /* 0x000000e8000079c8 */ /* 0x000e240008000600 */
[----:B0-----:R-:W-:-:S13]  /*0e80*/  PLOP3.LUT P0, PT, PT, PT, UP0, 0x80, 0x0 ;  /* 0x000000000000781c */ /* 0x001fda0003f0f008 */
[----:B------:R-:W-:Y:S05]  /*0e90*/  @!P0 BRA `(.L_x_8) ;  /* 0xfffffffc00f08947 */ /* 0x000fea000383ffff */
[----:B------:R-:W-:Y:S01]  /*0ea0*/  ULDC.64 UR4, c[0x0][0x598] ;  /* 0x0001660000047ab9 */ /* 0x000fe20000000a00 */
[----:B------:R-:W-:Y:S01]  /*0eb0*/  ULDC.64 UR16, c[0x0][0x208] ;  /* 0x0000820000107ab9 */ /* 0x000fe20000000a00 */
[----:B------:R-:W-:-:S04]  /*0ec0*/  ISETP.NE.U32.AND P0, PT, RZ, UR4, PT ;  /* 0x00000004ff007c0c */ /* 0x000fc8000bf05070 */
[----:B------:R-:W-:-:S13]  /*0ed0*/  ISETP.NE.AND.EX P0, PT, RZ, UR5, PT, P0 ;  /* 0x00000005ff007c0c */ /* 0x000fda000bf05300 */
[----:B------:R-:W-:Y:S05]  /*0ee0*/  @!P0 BRA `(.L_x_11) ;  /* 0x00000000001c8947 */ /* 0x000fea0003800000 */
[----:B------:R-:W0:Y:S02]  /*0ef0*/  LDC.64 R8, c[0x0][0x598] ;  /* 0x00016600ff087b82 */ /* 0x000e240000000a00 */
[----:B0-----:R-:W2:Y:S02]  /*0f00*/  LDG.E.64 R8, desc[UR16][R8.64] ;  /* 0x0000001008087981 */ /* 0x001ea4000c1e1b00 */
[----:B--2---:R-:W-:-:S04]  /*0f10*/  ISETP.NE.U32.AND P0, PT, R8, RZ, PT ;  /* 0x000000ff0800720c */ /* 0x004fc80003f05070 */
[----:B------:R-:W-:-:S13]  /*0f20*/  ISETP.NE.AND.EX P0, PT, R9, RZ, PT, P0 ;  /* 0x000000ff0900720c */ /* 0x000fda0003f05300 */
[----:B------:R-:W-:Y:S05]  /*0f30*/  @!P0 BRA `(.L_x_11) ;  /* 0x0000000000088947 */ /* 0x000fea0003800000 */
[----:B------:R0:W5:Y:S01]  /*0f40*/  LD.E R8, desc[UR16][R8.64] ;  /* 0x0000001008087980 */ /* 0x000162000c101900 */
[----:B------:R-:W-:Y:S05]  /*0f50*/  BRA `(.L_x_12) ;  /* 0x0000000000207947 */ /* 0x000fea0003800000 */
.L_x_11:
[----:B------:R-:W-:Y:S02]  /*0f60*/  ULDC.64 UR4, c[0x0][0x588] ;  /* 0x0001620000047ab9 */ /* 0x000fe40000000a00 */
[----:B------:R-:W-:-:S04]  /*0f70*/  ISETP.NE.U32.AND P0, PT, RZ, UR4, PT ;  /* 0x00000004ff007c0c */ /* 0x000fc8000bf05070 */
[----:B------:R-:W-:-:S13]  /*0f80*/  ISETP.NE.AND.EX P0, PT, RZ, UR5, PT, P0 ;  /* 0x00000005ff007c0c */ /* 0x000fda000bf05300 */
[----:B------:R-:W-:Y:S05]  /*0f90*/  @!P0 BRA `(.L_x_13) ;  /* 0x00000000000c8947 */ /* 0x000fea0003800000 */
[----:B------:R-:W0:Y:S02]  /*0fa0*/  LDC.64 R8, c[0x0][0x588] ;  /* 0x00016200ff087b82 */ /* 0x000e240000000a00 */
[----:B0-----:R1:W5:Y:S01]  /*0fb0*/  LDG.E R8, desc[UR16][R8.64] ;  /* 0x0000001008087981 */ /* 0x001362000c1e1900 */
[----:B------:R-:W-:Y:S05]  /*0fc0*/  BRA `(.L_x_12) ;  /* 0x0000000000047947 */ /* 0x000fea0003800000 */
.L_x_13:
[----:B------:R-:W2:Y:S02]  /*0fd0*/  LDC R8, c[0x0][0x580] ;  /* 0x00016000ff087b82 */ /* 0x000ea40000000800 */
.L_x_12:
[----:B------:R-:W-:Y:S02]  /*0fe0*/  ULDC.64 UR4, c[0x0][0x5a0] ;  /* 0x0001680000047ab9 */ /* 0x000fe40000000a00 */
[----:B------:R-:W-:-:S04]  /*0ff0*/  ISETP.NE.U32.AND P0, PT, RZ, UR4, PT ;  /* 0x00000004ff007c0c */ /* 0x000fc8000bf05070 */
[----:B------:R-:W-:-:S13]  /*1000*/  ISETP.NE.AND.EX P0, PT, RZ, UR5, PT, P0 ;  /* 0x00000005ff007c0c */ /* 0x000fda000bf05300 */
[----:B------:R-:W-:Y:S05]  /*1010*/  @!P0 BRA `(.L_x_14) ;  /* 0x00000000001c8947 */ /* 0x000fea0003800000 */
[----:B------:R-:W3:Y:S02]  /*1020*/  LDC.64 R12, c[0x0][0x5a0] ;  /* 0x00016800ff0c7b82 */ /* 0x000ee40000000a00 */
[----:B---3--:R-:W3:Y:S02]  /*1030*/  LDG.E.64 R12, desc[UR16][R12.64] ;  /* 0x000000100c0c7981 */ /* 0x008ee4000c1e1b00 */
[----:B---3--:R-:W-:-:S04]  /*1040*/  ISETP.NE.U32.AND P0, PT, R12, RZ, PT ;  /* 0x000000ff0c00720c */ /* 0x008fc80003f05070 */
[----:B------:R-:W-:-:S13]  /*1050*/  ISETP.NE.AND.EX P0, PT, R13, RZ, PT, P0 ;  /* 0x000000ff0d00720c */ /* 0x000fda0003f05300 */
[----:B------:R-:W-:Y:S05]  /*1060*/  @!P0 BRA `(.L_x_14) ;  /* 0x0000000000088947 */ /* 0x000fea0003800000 */
[----:B01----:R0:W5:Y:S01]  /*1070*/  LD.E R9, desc[UR16][R12.64] ;  /* 0x000000100c097980 */ /* 0x003162000c101900 */
[----:B------:R-:W-:Y:S05]  /*1080*/  BRA `(.L_x_15) ;  /* 0x0000000000207947 */ /* 0x000fea0003800000 */
.L_x_14:
[----:B------:R-:W-:Y:S02]  /*1090*/  ULDC.64 UR4, c[0x0][0x590] ;  /* 0x0001640000047ab9 */ /* 0x000fe40000000a00 */
[----:B------:R-:W-:-:S04]  /*10a0*/  ISETP.NE.U32.AND P0, PT, RZ, UR4, PT ;  /* 0x00000004ff007c0c */ /* 0x000fc8000bf05070 */
[----:B------:R-:W-:-:S13]  /*10b0*/  ISETP.NE.AND.EX P0, PT, RZ, UR5, PT, P0 ;  /* 0x00000005ff007c0c */ /* 0x000fda000bf05300 */
[----:B------:R-:W-:Y:S05]  /*10c0*/  @!P0 BRA `(.L_x_16) ;  /* 0x00000000000c8947 */ /* 0x000fea0003800000 */
[----:B------:R-:W0:Y:S02]  /*10d0*/  LDC.64 R12, c[0x0][0x590] ;  /* 0x00016400ff0c7b82 */ /* 0x000e240000000a00 */
[----:B01----:R1:W5:Y:S01]  /*10e0*/  LDG.E R9, desc[UR16][R12.64] ;  /* 0x000000100c097981 */ /* 0x003362000c1e1900 */
[----:B------:R-:W-:Y:S05]  /*10f0*/  BRA `(.L_x_15) ;  /* 0x0000000000047947 */ /* 0x000fea0003800000 */
.L_x_16:
[----:B01----:R-:W3:Y:S02]  /*1100*/  LDC R9, c[0x0][0x584] ;  /* 0x00016100ff097b82 */ /* 0x003ee40000000800 */
.L_x_15:
[----:B------:R-:W-:-:S13]  /*1110*/  LOP3.LUT P0, RZ, R14, 0xff, RZ, 0xc0, !PT ;  /* 0x000000ff0eff7812 */ /* 0x000fda000780c0ff */
[----:B------:R-:W-:Y:S05]  /*1120*/  @!P0 EXIT ;  /* 0x000000000000894d */ /* 0x000fea0003800000 */
[----:B------:R-:W-:Y:S01]  /*1130*/  ULDC UR4, c[0x0][0x28c] ;  /* 0x0000a30000047ab9 */ /* 0x000fe20000000800 */
[----:B------:R-:W-:Y:S01]  /*1140*/  LOP3.LUT R144, R4, 0x1, RZ, 0xfc, !PT ;  /* 0x0000000104907812 */ /* 0x000fe200078efcff */
[----:B------:R-:W-:-:S04]  /*1150*/  UIADD3 UR4, UR4, 0x3f, URZ ;  /* 0x0000003f04047890 */ /* 0x000fc8000fffe03f */
[----:B------:R-:W-:-:S04]  /*1160*/  USHF.R.S32.HI UR5, URZ, 0x1f, UR4 ;  /* 0x0000001f3f057899 */ /* 0x000fc80008011404 */
[----:B------:R-:W-:-:S03]  /*1170*/  ULEA.HI UR5, UR5, UR4, URZ, 0x6 ;  /* 0x0000000405057291 */ /* 0x000fc6000f8f303f */
[----:B------:R-:W-:Y:S01]  /*1180*/  UMOV UR4, URZ ;  /* 0x0000003f00047c82 */ /* 0x000fe20008000000 */
[----:B------:R-:W-:-:S03]  /*1190*/  USHF.R.S32.HI UR9, URZ, 0x6, UR5 ;  /* 0x000000063f097899 */ /* 0x000fc60008011405 */
[----:B------:R-:W-:-:S09]  /*11a0*/  UMOV UR5, URZ ;  /* 0x0000003f00057c82 */ /* 0x000fd20008000000 */
.L_x_171:
[----:B01----:R-:W-:Y:S01]  /*11b0*/  LOP3.LUT R12, R0, 0x80, RZ, 0xc0, !PT ;  /* 0x00000080000c7812 */ /* 0x003fe200078ec0ff */
[----:B------:R-:W0:Y:S01]  /*11c0*/  S2UR UR13, SR_CgaCtaId ;  /* 0x00000000000d79c3 */ /* 0x000e220000008800 */
[----:B------:R-:W-:Y:S01]  /*11d0*/  UMOV UR12, 0x400 ;  /* 0x00000400000c7882 */ /* 0x000fe20000000000 */
[----:B------:R-:W-:Y:S01]  /*11e0*/  UMOV UR6, URZ ;  /* 0x0000003f00067c82 */ /* 0x000fe20008000000 */
[----:B------:R-:W-:Y:S01]  /*11f0*/  SHF.R.U32.HI R12, RZ, 0x7, R12 ;  /* 0x00000007ff0c7819 */ /* 0x000fe2000001160c */
[----:B------:R-:W-:Y:S01]  /*1200*/  UMOV UR7, URZ ;  /* 0x0000003f00077c82 */ /* 0x000fe20008000000 */
[----:B------:R-:W-:Y:S01]  /*1210*/  UMOV UR18, UR5 ;  /* 0x0000000500127c82 */ /* 0x000fe20008000000 */
[----:B------:R-:W-:Y:S02]  /*1220*/  CS2R R20, SRZ ;  /* 0x0000000000147805 */ /* 0x000fe4000001ff00 */
[----:B------:R-:W-:Y:S01]  /*1230*/  CS2R R18, SRZ ;  /* 0x0000000000127805 */ /* 0x000fe2000001ff00 */
[----:B------:R-:W1:Y:S01]  /*1240*/  LDC R13, c[0x0][0x28c] ;  /* 0x0000a300ff0d7b82 */ /* 0x000e620000000800 */
[----:B----4-:R-:W4:Y:S01]  /*1250*/  SHFL.IDX PT, R12, R12, RZ, 0x1f ;  /* 0x00001fff0c0c7589 */ /* 0x010f2200000e0000 */
[----:B------:R-:W-:-:S02]  /*1260*/  CS2R R22, SRZ ;  /* 0x0000000000167805 */ /* 0x000fc4000001ff00 */
[----:B------:R-:W-:Y:S02]  /*1270*/  CS2R R88, SRZ ;  /* 0x0000000000587805 */ /* 0x000fe4000001ff00 */
[----:B------:R-:W-:Y:S02]  /*1280*/  CS2R R90, SRZ ;  /* 0x00000000005a7805 */ /* 0x000fe4000001ff00 */
[----:B------:R-:W-:Y:S02]  /*1290*/  CS2R R92, SRZ ;  /* 0x00000000005c7805 */ /* 0x000fe4000001ff00 */
[----:B------:R-:W-:Y:S02]  /*12a0*/  CS2R R94, SRZ ;  /* 0x00000000005e7805 */ /* 0x000fe4000001ff00 */
[----:B------:R-:W-:Y:S02]  /*12b0*/  CS2R R98, SRZ ;  /* 0x0000000000627805 */ /* 0x000fe4000001ff00 */
        /* <DEDUP_REMOVED lines=16> */
[----:B-1----:R-:W-:Y:S02]  /*13c0*/  ISETP.GE.AND P0, PT, R13, 0x1, PT ;  /* 0x000000010d00780c */ /* 0x002fe40003f06270 */
[----:B------:R-:W-:Y:S02]  /*13d0*/  CS2R R130, SRZ ;  /* 0x0000000000827805 */ /* 0x000fe4000001ff00 */
[----:B----4-:R-:W-:-:S02]  /*13e0*/  R2UR UR8, R12 ;  /* 0x000000000c0872ca */ /* 0x010fc400000e0000 */
[----:B------:R-:W-:Y:S02]  /*13f0*/  CS2R R132, SRZ ;  /* 0x0000000000847805 */ /* 0x000fe4000001ff00 */
[----:B------:R-:W-:Y:S02]  /*1400*/  CS2R R134, SRZ ;  /* 0x0000000000867805 */ /* 0x000fe4000001ff00 */
[----:B------:R-:W-:Y:S02]  /*1410*/  CS2R R136, SRZ ;  /* 0x0000000000887805 */ /* 0x000fe4000001ff00 */
[----:B------:R-:W-:Y:S02]  /*1420*/  CS2R R138, SRZ ;  /* 0x00000000008a7805 */ /* 0x000fe4000001ff00 */
[----:B------:R-:W-:Y:S02]  /*1430*/  CS2R R140, SRZ ;  /* 0x00000000008c7805 */ /* 0x000fe4000001ff00 */
[----:B------:R-:W-:Y:S01]  /*1440*/  CS2R R142, SRZ ;  /* 0x00000000008e7805 */ /* 0x000fe2000001ff00 */
[----:B------:R-:W-:Y:S01]  /*1450*/  IMAD.MOV.U32 R145, RZ, RZ, RZ ;  /* 0x000000ffff917224 */ /* 0x000fe200078e00ff */
[----:B------:R-:W-:Y:S01]  /*1460*/  CS2R R56, SRZ ;  /* 0x0000000000387805 */ /* 0x000fe2000001ff00 */
[----:B------:R-:W-:Y:S01]  /*1470*/  IMAD.MOV.U32 R147, RZ, RZ, RZ ;  /* 0x000000ffff937224 */ /* 0x000fe200078e00ff */
[----:B------:R-:W-:Y:S01]  /*1480*/  CS2R R58, SRZ ;  /* 0x00000000003a7805 */ /* 0x000fe2000001ff00 */
[----:B------:R-:W-:Y:S01]  /*1490*/  IMAD.U32 R16, RZ, RZ, UR4 ;  /* 0x00000004ff107e24 */ /* 0x000fe2000f8e00ff */
[----:B------:R-:W-:Y:S01]  /*14a0*/  CS2R R60, SRZ ;  /* 0x00000000003c7805 */ /* 0x000fe2000001ff00 */
[----:B------:R-:W-:Y:S01]  /*14b0*/  ULEA.HI UR10, UR8, UR8, URZ, 0x1 ;  /* 0x00000008080a7291 */ /* 0x000fe2000f8f083f */
[----:B------:R-:W-:-:S02]  /*14c0*/  CS2R R62, SRZ ;  /* 0x00000000003e7805 */ /* 0x000fc4000001ff00 */
[----:B------:R-:W-:Y:S02]  /*14d0*/  CS2R R64, SRZ ;  /* 0x0000000000407805 */ /* 0x000fe4000001ff00 */
[----:B------:R-:W-:Y:S01]  /*14e0*/  CS2R R66, SRZ ;  /* 0x0000000000427805 */ /* 0x000fe2000001ff00 */
[----:B------:R-:W-:Y:S01]  /*14f0*/  ULOP3.LUT UR11, UR10, 0xffffe, URZ, 0xc0, !UPT ;  /* 0x000ffffe0a0b7892 */ /* 0x000fe2000f8ec03f */
[----:B------:R-:W-:Y:S01]  /*1500*/  CS2R R68, SRZ ;  /* 0x0000000000447805 */ /* 0x000fe2000001ff00 */
[----:B0-----:R-:W-:Y:S01]  /*1510*/  ULEA UR10, UR13, UR12, 0x18 ;  /* 0x0000000c0d0a7291 */ /* 0x001fe2000f8ec03f */
[----:B------:R-:W-:Y:S01]  /*1520*/  CS2R R70, SRZ ;  /* 0x0000000000467805 */ /* 0x000fe2000001ff00 */
[----:B------:R-:W-:Y:S01]  /*1530*/  UIADD3 UR11, UR8, -UR11, URZ ;  /* 0x8000000b080b7290 */ /* 0x000fe2000fffe03f */
[----:B------:R-:W-:Y:S02]  /*1540*/  CS2R R72, SRZ ;  /* 0x0000000000487805 */ /* 0x000fe4000001ff00 */
[----:B------:R-:W-:Y:S01]  /*1550*/  CS2R R74, SRZ ;  /* 0x00000000004a7805 */ /* 0x000fe2000001ff00 */
[----:B------:R-:W-:Y:S01]  /*1560*/  UMOV UR8, URZ ;  /* 0x0000003f00087c82 */ /* 0x000fe20008000000 */
[----:B------:R-:W-:Y:S01]  /*1570*/  ULEA UR11, UR11, UR10, 0xc ;  /* 0x0000000a0b0b7291 */ /* 0x000fe2000f8e603f */
[----:B------:R-:W-:-:S02]  /*1580*/  CS2R R76, SRZ ;  /* 0x00000000004c7805 */ /* 0x000fc4000001ff00 */
[----:B------:R-:W-:Y:S02]  /*1590*/  CS2R R78, SRZ ;  /* 0x00000000004e7805 */ /* 0x000fe4000001ff00 */
[----:B------:R-:W-:Y:S01]  /*15a0*/  CS2R R80, SRZ ;  /* 0x0000000000507805 */ /* 0x000fe2000001ff00 */
[----:B------:R-:W-:Y:S01]  /*15b0*/  UIADD3 UR11, UR11, 0x100, URZ ;  /* 0x000001000b0b7890 */ /* 0x000fe2000fffe03f */
[----:B------:R-:W-:Y:S02]  /*15c0*/  CS2R R82, SRZ ;  /* 0x0000000000527805 */ /* 0x000fe4000001ff00 */
[----:B------:R-:W-:Y:S02]  /*15d0*/  CS2R R84, SRZ ;  /* 0x0000000000547805 */ /* 0x000fe4000001ff00 */
[----:B------:R-:W-:Y:S01]  /*15e0*/  CS2R R86, SRZ ;  /* 0x0000000000567805 */ /* 0x000fe2000001ff00 */
[----:B------:R-:W-:Y:S01]  /*15f0*/  USHF.R.U32.HI UR11, URZ, 0x4, UR11 ;  /* 0x000000043f0b7899 */ /* 0x000fe2000801160b */
[----:B------:R-:W-:-:S02]  /*1600*/  CS2R R24, SRZ ;  /* 0x0000000000187805 */ /* 0x000fc4000001ff00 */
[----:B------:R-:W-:Y:S02]  /*1610*/  CS2R R26, SRZ ;  /* 0x00000000001a7805 */ /* 0x000fe4000001ff00 */
[----:B------:R-:W-:Y:S01]  /*1620*/  CS2R R28, SRZ ;  /* 0x00000000001c7805 */ /* 0x000fe2000001ff00 */
[----:B------:R-:W-:Y:S01]  /*1630*/  ULOP3.LUT UR11, UR11, 0x3fff, URZ, 0xc0, !UPT ;  /* 0x00003fff0b0b7892 */ /* 0x000fe2000f8ec03f */
        /* <DEDUP_REMOVED lines=12> */
[----:B------:R-:W-:Y:S01]  /*1700*/  CS2R R54, SRZ ;  /* 0x0000000000367805 */ /* 0x000fe2000001ff00 */
[----:B--23--:R-:W-:Y:S06]  /*1710*/  @!P0 BRA `(.L_x_17) ;  /* 0x0000000800588947 */ /* 0x00cfec0003800000 */
[----:B------:R-:W-:-:S13]  /*1720*/  ISETP.NE.AND P1, PT, R144, 0x3, PT ;  /* 0x000000039000780c */ /* 0x000fda0003f25270 */
[----:B------:R-:W-:Y:S05]  /*1730*/  @!P1 BRA `(.L_x_18) ;  /* 0x0000000000049947 */ /* 0x000fea0003800000 */
[----:B------:R-:W-:Y:S01]  /*1740*/  BPT.TRAP 0x1 ;  /* 0x000000040000795c */ /* 0x000fe20000300000 */
.L_x_18:
[----:B------:R-:W-:Y:S01]  /*1750*/  ULEA UR6, UR5, UR10, 0x3 ;  /* 0x0000000a05067291 */ /* 0x000fe2000f8e183f */
[----:B------:R-:W-:-:S05]  /*1760*/  IMAD.U32 R12, RZ, RZ, UR4 ;  /* 0x00000004ff0c7e24 */ /* 0x000fca000f8e00ff */
[----:B------:R-:W-:-:S04]  /*1770*/  SHF.L.U32 R12, R12, 0x1f, RZ ;  /* 0x0000001f0c0c7819 */ /* 0x000fc800000006ff */
[----:B------:R0:W1:Y:S01]  /*1780*/  SYNCS.PHASECHK.TRANS64.TRYWAIT P0, [UR6], R12 ;  /* 0x0000000cff0075a7 */ /* 0x0000620008000146 */
[----:B------:R-:W-:Y:S05]  /*1790*/  @!P1 BRA `(.L_x_19) ;  /* 0x0000000000049947 */ /* 0x000fea0003800000 */
[----:B------:R-:W-:Y:S01]  /*17a0*/  BPT.TRAP 0x1 ;  /* 0x000000040000795c */ /* 0x000fe20000300000 */
.L_x_19:
[----:B-1----:R-:W-:Y:S05]  /*17b0*/  @P0 BRA `(.L_x_20) ;  /* 0x0000000000080947 */ /* 0x002fea0003800000 */
[----:B------:R-:W1:Y:S02]  /*17c0*/  SYNCS.PHASECHK.TRANS64.TRYWAIT P0, [UR6], R12 ;  /* 0x0000000cff0075a7 */ /* 0x000e640008000146 */
[----:B-1----:R-:W-:Y:S05]  /*17d0*/  @!P0 BRA `(.L_x_21) ;  /* 0x0000007c00b88947 */ /* 0x002fea0003800000 */
.L_x_20:
[----:B------:R-:W-:Y:S01]  /*17e0*/  UIADD3 UR6, UR10, 0xc100, URZ ;  /* 0x0000c1000a067890 */ /* 0x000fe2000fffe03f */
[----:B------:R-:W-:Y:S01]  /*17f0*/  WARPGROUP.ARRIVE ;  /* 0x00000000000079c5 */ /* 0x000fe20000000000 */
[----:B------:R-:W-:Y:S01]  /*1800*/  ULOP3.LUT UR8, UR11, 0x10000, URZ, 0xfc, !UPT ;  /* 0x000100000b087892 */ /* 0x000fe2000f8efc3f */
[----:B------:R-:W-:Y:S01]  /*1810*/  CS2R R20, SRZ ;  /* 0x0000000000147805 */ /* 0x000fe2000001ff00 */
[----:B------:R-:W-:Y:S01]  /*1820*/  USHF.R.U32.HI UR6, URZ, 0x4, UR6 ;  /* 0x000000043f067899 */ /* 0x000fe20008011606 */
[----:B------:R-:W-:Y:S01]  /*1830*/  CS2R R18, SRZ ;  /* 0x0000000000127805 */ /* 0x000fe2000001ff00 */
[----:B------:R-:W-:Y:S01]  /*1840*/  ULEA UR8, UR5, UR8, 0xa ;  /* 0x0000000805087291 */ /* 0x000fe2000f8e503f */
[----:B------:R-:W-:Y:S01]  /*1850*/  CS2R R22, SRZ ;  /* 0x0000000000167805 */ /* 0x000fe2000001ff00 */
[----:B------:R-:W-:Y:S01]  /*1860*/  ULOP3.LUT UR6, UR6, 0x3fff, URZ, 0xc0, !UPT ;  /* 0x00003fff06067892 */ /* 0x000fe2000f8ec03f */
[----:B------:R-:W-:Y:S01]  /*1870*/  CS2R R88, SRZ ;  /* 0x0000000000587805 */ /* 0x000fe2000001ff00 */
[----:B------:R-:W-:Y:S01]  /*1880*/  UMOV UR13, 0x80000020 ;  /* 0x80000020000d7882 */ /* 0x000fe20000000000 */
[----:B------:R-:W-:Y:S01]  /*1890*/  UMOV UR15, 0x80000020 ;  /* 0x80000020000f7882 */ /* 0x000fe20000000000 */
[----:B------:R-:W-:Y:S01]  /*18a0*/  ULOP3.LUT UR6, UR6, 0x10000, URZ, 0xfc, !UPT ;  /* 0x0001000006067892 */ /* 0x000fe2000f8efc3f */
[----:B------:R-:W-:Y:S01]  /*18b0*/  CS2R R90, SRZ ;  /* 0x00000000005a7805 */ /* 0x000fe2000001ff00 */
[----:B------:R-:W-:Y:S01]  /*18c0*/  UMOV UR12, UR8 ;  /* 0x00000008000c7c82 */ /* 0x000fe20008000000 */
[----:B------:R-:W-:Y:S01]  /*18d0*/  CS2R R92, SRZ ;  /* 0x00000000005c7805 */ /* 0x000fe2000001ff00 */
[----:B------:R-:W-:Y:S01]  /*18e0*/  ULEA UR7, UR5, UR6, 0x8 ;  /* 0x0000000605077291 */ /* 0x000fe2000f8e403f */
[----:B------:R-:W-:Y:S01]  /*18f0*/  CS2R R94, SRZ ;  /* 0x00000000005e7805 */ /* 0x000fe2000001ff00 */
[----:B------:R-:W-:Y:S01]  /*1900*/  UIADD3 UR6, UR8, 0x200, URZ ;  /* 0x0000020008067890 */ /* 0x000fe2000fffe03f */
[----:B------:R-:W-:-:S02]  /*1910*/  CS2R R98, SRZ ;  /* 0x0000000000627805 */ /* 0x000fc4000001ff00 */
[----:B------:R-:W-:Y:S02]  /*1920*/  CS2R R96, SRZ ;  /* 0x0000000000607805 */ /* 0x000fe4000001ff00 */
[----:B------:R-:W-:Y:S02]  /*1930*/  CS2R R100, SRZ ;  /* 0x0000000000647805 */ /* 0x000fe4000001ff00 */
[----:B------:R-:W-:Y:S01]  /*1940*/  CS2R R102, SRZ ;  /* 0x0000000000667805 */ /* 0x000fe2000001ff00 */
[----:B------:R-:W-:Y:S01]  /*1950*/  UMOV UR14, UR7 ;  /* 0x00000007000e7c82 */ /* 0x000fe20008000000 */
[----:B------:R-:W-:Y:S01]  /*1960*/  CS2R R104, SRZ ;  /* 0x0000000000687805 */ /* 0x000fe2000001ff00 */
[----:B------:R-:W-:Y:S01]  /*1970*/  QGMMA.64x64x32.F32.E4M3.E4M3 R56, gdesc[UR12], RZ, !UPT ;  /* 0x00e000000c3879f3 */ /* 0x000fe2000c7008ff */
[----:B------:R-:W-:Y:S01]  /*1980*/  UMOV UR12, UR6 ;  /* 0x00000006000c7c82 */ /* 0x000fe20008000000 */
[----:B------:R-:W-:Y:S01]  /*1990*/  UMOV UR13, 0x80000020 ;  /* 0x80000020000d7882 */ /* 0x000fe20000000000 */
[----:B------:R-:W-:Y:S01]  /*19a0*/  UMOV UR6, 0x2 ;  /* 0x0000000200067882 */ /* 0x000fe20000000000 */
[----:B------:R-:W-:Y:S01]  /*19b0*/  QGMMA.64x64x32.F32.E4M3.E4M3 R24, gdesc[UR12], RZ, !UPT ;  /* 0x00e000000c1879f3 */ /* 0x000fe2000c7008ff */
[----:B------:R-:W-:Y:S01]  /*19c0*/  UIADD3 UR14, UR7, 0x2, URZ ;  /* 0x00000002070e7890 */ /* 0x000fe2000fffe03f */
[----:B------:R-:W-:Y:S01]  /*19d0*/  CS2R R106, SRZ ;  /* 0x00000000006a7805 */ /* 0x000fe2000001ff00 */
[----:B------:R-:W-:Y:S01]  /*19e0*/  UIADD3 UR12, UR8, 0x2, URZ ;  /* 0x00000002080c7890 */ /* 0x000fe2000fffe03f */
[----:B------:R-:W-:Y:S01]  /*19f0*/  CS2R R110, SRZ ;  /* 0x00000000006e7805 */ /* 0x000fe2000001ff00 */
[----:B------:R-:W-:Y:S01]  /*1a00*/  ULDC UR7, c[0x0][0x50c] ;  /* 0x0001430000077ab9 */ /* 0x000fe20000000800 */
[----:B------:R-:W-:Y:S01]  /*1a10*/  UIADD3 UR8, UR8, 0x202, URZ ;  /* 0x0000020208087890 */ /* 0x000fe2000fffe03f */
[----:B------:R-:W-:Y:S01]  /*1a20*/  CS2R R108, SRZ ;  /* 0x00000000006c7805 */ /* 0x000fe2000001ff00 */
[----:B------:R-:W-:Y:S01]  /*1a30*/  UISETP.NE.AND UP0, UPT, UR7, 0x2, UPT ;  /* 0x000000020700788c */ /* 0x000fe2000bf05270 */
[----:B------:R-:W-:Y:S01]  /*1a40*/  CS2R R112, SRZ ;  /* 0x0000000000707805 */ /* 0x000fe2000001ff00 */
[----:B------:R-:W-:Y:S01]  /*1a50*/  UMOV UR13, 0x80000020 ;  /* 0x80000020000d7882 */ /* 0x000fe20000000000 */
[----:B------:R-:W-:Y:S01]  /*1a60*/  UMOV UR15, 0x80000020 ;  /* 0x80000020000f7882 */ /* 0x000fe20000000000 */
[----:B------:R-:W-:Y:S01]  /*1a70*/  USEL UR7, URZ, 0x1, UP0 ;  /* 0x000000013f077887 */ /* 0x000fe20008000000 */
[----:B------:R-:W-:-:S02]  /*1a80*/  CS2R R114, SRZ ;  /* 0x0000000000727805 */ /* 0x000fc4000001ff00 */
[----:B------:R-:W-:Y:S02]  /*1a90*/  CS2R R116, SRZ ;  /* 0x0000000000747805 */ /* 0x000fe4000001ff00 */
[----:B------:R-:W-:Y:S02]  /*1aa0*/  CS2R R118, SRZ ;  /* 0x0000000000767805 */ /* 0x000fe4000001ff00 */
[----:B------:R-:W-:Y:S02]  /*1ab0*/  CS2R R120, SRZ ;  /* 0x0000000000787805 */ /* 0x000fe4000001ff00 */
[----:B------:R-:W-:Y:S02]  /*1ac0*/  CS2R R122, SRZ ;  /* 0x00000000007a7805 */ /* 0x000fe4000001ff00 */
[----:B------:R-:W-:Y:S02]  /*1ad0*/  ISETP.NE.AND P0, PT, RZ, UR7, PT ;  /* 0x00000007ff007c0c */ /* 0x000fe4000bf05270 */
        /* <DEDUP_REMOVED lines=10> */
[----:B------:R-:W-:Y:S02]  /*1b80*/  IMAD.MOV.U32 R145, RZ, RZ, RZ ;  /* 0x000000ffff917224 */ /* 0x000fe400078e00ff */
[----:B------:R-:W-:Y:S01]  /*1b90*/  IMAD.MOV.U32 R147, RZ, RZ, RZ ;  /* 0x000000ffff937224 */ /* 0x000fe200078e00ff */
[----:B------:R-:W-:Y:S01]  /*1ba0*/  QGMMA.64x64x32.F32.E4M3.E4M3 R56, gdesc[UR12], R56 ;  /* 0x00e000000c3879f3 */ /* 0x000fe20008700838 */
[----:B------:R-:W-:Y:S01]  /*1bb0*/  UMOV UR12, UR8 ;  /* 0x00000008000c7c82 */ /* 0x000fe20008000000 */
[----:B------:R-:W-:-:S02]  /*1bc0*/  UMOV UR13, 0x80000020 ;  /* 0x80000020000d7882 */ /* 0x000fc40000000000 */
[----:B------:R-:W-:Y:S01]  /*1bd0*/  QGMMA.64x64x32.F32.E4M3.E4M3 R24, gdesc[UR12], R24, gsb0 ;  /* 0x00e000000c1879f3 */ /* 0x000fe20008000818 */
[----:B------:R-:W-:Y:S05]  /*1be0*/  @!P0 BRA `(.L_x_22) ;  /* 0x0000000400088947 */ /* 0x000fea0003800000 */
[----:B------:R-:W-:Y:S02]  /*1bf0*/  WARPGROUP.DEPBAR.LE gsb0, 0x0 ;  /* 0x00008000000079c5 */ /* 0x000fe40000010000 */
[----:B------:R-:W-:-:S01]  /*1c00*/  FADD R147, RZ, R56 ;  /* 0x00000038ff937221 */ /* 0x000fc20000000000 */
[----:B------:R-:W-:Y:S01]  /*1c10*/  FADD R142, RZ, R57 ;  /* 0x00000039ff8e7221 */ /* 0x000fe20000000000 */
        /* <DEDUP_REMOVED lines=62> */
[----:B------:R-:W-:-:S06]  /*2000*/  UMOV UR6, URZ ;  /* 0x0000003f00067c82 */ /* 0x000fcc0008000000 */
.L_x_22:
[----:B------:R-:W-:-:S04]  /*2010*/  UIADD3 UR18, UR5, 0x1, URZ ;  /* 0x0000000105127890 */ /* 0x000fc8000fffe03f */
[----:B------:R-:W-:-:S04]  /*2020*/  UISETP.NE.AND UP0, UPT, UR18, 0x3, UPT ;  /* 0x000000031200788c */ /* 0x000fc8000bf05270 */
[----:B------:R-:W-:Y:S02]  /*2030*/  USEL UR8, URZ, 0x1, UP0 ;  /* 0x000000013f087887 */ /* 0x000fe40008000000 */
[----:B------:R-:W-:Y:S02]  /*2040*/  USEL UR18, UR18, URZ, UP0 ;  /* 0x0000003f12127287 */ /* 0x000fe40008000000 */
[----:B------:R-:W-:-:S06]  /*2050*/  ULOP3.LUT UR8, UR4, UR8, URZ, 0x3c, !UPT ;  /* 0x0000000804087292 */ /* 0x000fcc000f8e3c3f */
[----:B------:R-:W-:Y:S01]  /*2060*/  IMAD.U32 R16, RZ, RZ, UR8 ;  /* 0x00000008ff107e24 */ /* 0x000fe2000f8e00ff */
[----:B------:R-:W-:-:S06]  /*2070*/  UMOV UR8, 0x1 ;  /* 0x0000000100087882 */ /* 0x000fcc0000000000 */
.L_x_17:
[----:B------:R-:W-:-:S04]  /*2080*/  UISETP.LT.AND UP0, UPT, UR9, 0x1, UPT ;  /* 0x000000010900788c */ /* 0x000fc8000bf01270 */
[----:B------:R-:W-:-:S04]  /*2090*/  USEL UR12, UR9, 0x1, UP0 ;  /* 0x00000001090c7887 */ /* 0x000fc80008000000 */
[----:B------:R-:W-:-:S04]  /*20a0*/  UIADD3 UR12, UR9, -UR12, URZ ;  /* 0x8000000c090c7290 */ /* 0x000fc8000fffe03f */
[----:B------:R-:W-:-:S06]  /*20b0*/  UISETP.GE.AND UP0, UPT, UR12, 0x1, UPT ;  /* 0x000000010c00788c */ /* 0x000fcc000bf06270 */
[----:B------:R-:W-:-:S13]  /*20c0*/  PLOP3.LUT P0, PT, PT, PT, UP0, 0x80, 0x0 ;  /* 0x000000000000781c */ /* 0x000fda0003f0f008 */
[----:B------:R-:W-:Y:S05]  /*20d0*/  @!P0 BRA `(.L_x_23) ;  /* 0x0000000800308947 */ /* 0x000fea0003800000 */
[----:B01----:R-:W-:Y:S01]  /*20e0*/  IMAD.U32 R12, RZ, RZ, UR12 ;  /* 0x0000000cff0c7e24 */ /* 0x003fe2000f8e00ff */
[----:B------:R-:W-:Y:S01]  /*20f0*/  ULDC UR20, c[0x0][0x50c] ;  /* 0x0001430000147ab9 */ /* 0x000fe20000000800 */
[----:B------:R-:W-:-:S07]  /*2100*/  IMAD.U32 R13, RZ, RZ, UR5 ;  /* 0x00000005ff0d7e24 */ /* 0x000fce000f8e00ff */
.L_x_31:
[----:B------:R-:W-:-:S13]  /*2110*/  ISETP.NE.AND P1, PT, R144, 0x3, PT ;  /* 0x000000039000780c */ /* 0x000fda0003f25270 */
[----:B------:R-:W-:Y:S05]  /*2120*/  @!P1 BRA `(.L_x_24) ;  /* 0x0000000000049947 */ /* 0x000fea0003800000 */
[----:B------:R-:W-:Y:S01]  /*2130*/  BPT.TRAP 0x1 ;  /* 0x000000040000795c */ /* 0x000fe20000300000 */
.L_x_24:
[----:B------:R-:W0:Y:S01]  /*2140*/  S2UR UR12, SR_CgaCtaId ;  /* 0x00000000000c79c3 */ /* 0x000e220000008800 */
[----:B------:R-:W-:Y:S01]  /*2150*/  UMOV UR10, 0x400 ;  /* 0x00000400000a7882 */ /* 0x000fe20000000000 */
[----:B------:R-:W-:Y:S01]  /*2160*/  SHF.L.U32 R14, R16, 0x1f, RZ ;  /* 0x0000001f100e7819 */ /* 0x000fe200000006ff */
[----:B0-----:R-:W-:-:S04]  /*2170*/  ULEA UR10, UR12, UR10, 0x18 ;  /* 0x0000000a0c0a7291 */ /* 0x001fc8000f8ec03f */
[----:B------:R-:W-:-:S09]  /*2180*/  ULEA UR12, UR18, UR10, 0x3 ;  /* 0x0000000a120c7291 */ /* 0x000fd2000f8e183f */
[----:B------:R0:W1:Y:S01]  /*2190*/  SYNCS.PHASECHK.TRANS64.TRYWAIT P0, [UR12], R14 ;  /* 0x0000000eff0075a7 */ /* 0x000062000800014c */
[----:B------:R-:W-:Y:S05]  /*21a0*/  @!P1 BRA `(.L_x_25) ;  /* 0x0000000000049947 */ /* 0x000fea0003800000 */
[----:B------:R-:W-:Y:S01]  /*21b0*/  BPT.TRAP 0x1 ;  /* 0x000000040000795c */ /* 0x000fe20000300000 */
.L_x_25:
[----:B-1----:R-:W-:Y:S05]  /*21c0*/  @P0 BRA `(.L_x_26) ;  /* 0x0000000000080947 */ /* 0x002fea0003800000 */
[----:B------:R-:W1:Y:S02]  /*21d0*/  SYNCS.PHASECHK.TRANS64.TRYWAIT P0, [UR12], R14 ;  /* 0x0000000eff0075a7 */ /* 0x000e64000800014c */
[----:B-1----:R-:W-:Y:S05]  /*21e0*/  @!P0 BRA `(.L_x_27) ;  /* 0x00000074004c8947 */ /* 0x002fea0003800000 */
.L_x_26:
[----:B------:R-:W-:Y:S01]  /*21f0*/  UIADD3 UR12, UR10, 0xc100, URZ ;  /* 0x0000c1000a0c7890 */ /* 0x000fe2000fffe03f */
[----:B------:R-:W-:Y:S01]  /*2200*/  WARPGROUP.ARRIVE ;  /* 0x00000000000079c5 */ /* 0x000fe20000000000 */
[----:B------:R-:W-:Y:S02]  /*2210*/  UISETP.NE.AND UP0, UPT, UR7, URZ, UPT ;  /* 0x0000003f0700728c */ /* 0x000fe4000bf05270 */
[----:B------:R-:W-:Y:S02]  /*2220*/  USHF.R.U32.HI UR12, URZ, 0x4, UR12 ;  /* 0x000000043f0c7899 */ /* 0x000fe4000801160c */
[----:B------:R-:W-:Y:S02]  /*2230*/  USEL UR8, UR8, URZ, !UP0 ;  /* 0x0000003f08087287 */ /* 0x000fe4000c000000 */
[----:B------:R-:W-:Y:S02]  /*2240*/  ULOP3.LUT UR12, UR12, 0x3fff, URZ, 0xc0, !UPT ;  /* 0x00003fff0c0c7892 */ /* 0x000fe4000f8ec03f */
[----:B------:R-:W-:-:S02]  /*2250*/  ULOP3.LUT UR7, UR11, 0x10000, URZ, 0xfc, !UPT ;  /* 0x000100000b077892 */ /* 0x000fc4000f8efc3f */
[----:B------:R-:W-:Y:S02]  /*2260*/  ULOP3.LUT UR12, UR12, 0x10000, URZ, 0xfc, !UPT ;  /* 0x000100000c0c7892 */ /* 0x000fe4000f8efc3f */
[----:B------:R-:W-:Y:S02]  /*2270*/  UISETP.NE.U32.AND UP0, UPT, UR8, URZ, UPT ;  /* 0x0000003f0800728c */ /* 0x000fe4000bf05070 */
[----:B------:R-:W-:Y:S02]  /*2280*/  ULEA UR8, UR18, UR7, 0xa ;  /* 0x0000000712087291 */ /* 0x000fe4000f8e503f */
[----:B------:R-:W-:Y:S02]  /*2290*/  ULEA UR7, UR18, UR12, 0x8 ;  /* 0x0000000c12077291 */ /* 0x000fe4000f8e403f */
[----:B------:R-:W-:Y:S01]  /*22a0*/  UIADD3 UR19, UR8, 0x200, URZ ;  /* 0x0000020008137890 */ /* 0x000fe2000fffe03f */
[----:B------:R-:W-:Y:S02]  /*22b0*/  UMOV UR13, 0x80000020 ;  /* 0x80000020000d7882 */ /* 0x000fe40000000000 */
[----:B------:R-:W-:Y:S01]  /*22c0*/  UMOV UR12, UR8 ;  /* 0x00000008000c7c82 */ /* 0x000fe20008000000 */
[----:B------:R-:W-:Y:S01]  /*22d0*/  UMOV UR15, 0x80000020 ;  /* 0x80000020000f7882 */ /* 0x000fe20000000000 */
[----:B------:R-:W-:Y:S01]  /*22e0*/  UMOV UR14, UR7 ;  /* 0x00000007000e7c82 */ /* 0x000fe20008000000 */
[----:B------:R-:W-:Y:S01]  /*22f0*/  UIADD3 UR6, UR6, 0x2, URZ ;  /* 0x0000000206067890 */ /* 0x000fe2000fffe03f */
[----:B------:R-:W-:Y:S01]  /*2300*/  QGMMA.64x64x32.F32.E4M3.E4M3 R56, gdesc[UR12], R56, UP0 ;  /* 0x00e000000c3879f3 */ /* 0x000fe2000bf00838 */
[----:B------:R-:W-:Y:S01]  /*2310*/  UMOV UR12, UR19 ;  /* 0x00000013000c7c82 */ /* 0x000fe20008000000 */
[----:B------:R-:W-:-:S02]  /*2320*/  UMOV UR13, 0x80000020 ;  /* 0x80000020000d7882 */ /* 0x000fc40000000000 */
[----:B------:R-:W-:Y:S01]  /*2330*/  QGMMA.64x64x32.F32.E4M3.E4M3 R24, gdesc[UR12], R24, UP0 ;  /* 0x00e000000c1879f3 */ /* 0x000fe2000bf00818 */
[----:B------:R-:W-:Y:S02]  /*2340*/  UIADD3 UR12, UR8, 0x2, URZ ;  /* 0x00000002080c7890 */ /* 0x000fe4000fffe03f */
[----:B------:R-:W-:Y:S02]  /*2350*/  UIADD3 UR14, UR7, 0x2, URZ ;  /* 0x00000002070e7890 */ /* 0x000fe4000fffe03f */
[----:B------:R-:W-:Y:S01]  /*2360*/  UIADD3 UR8, UR8, 0x202, URZ ;  /* 0x0000020208087890 */ /* 0x000fe2000fffe03f */
[----:B------:R-:W-:Y:S01]  /*2370*/  UMOV UR13, 0x80000020 ;  /* 0x80000020000d7882 */ /* 0x000fe20000000000 */
[----:B------:R-:W-:Y:S01]  /*2380*/  UMOV UR15, 0x80000020 ;  /* 0x80000020000f7882 */ /* 0x000fe20000000000 */
[----:B------:R-:W-:-:S04]  /*2390*/  UISETP.NE.AND UP0, UPT, UR6, UR20, UPT ;  /* 0x000000140600728c */ /* 0x000fc8000bf05270 */
[----:B------:R-:W-:-:S06]  /*23a0*/  USEL UR7, URZ, 0x1, UP0 ;  /* 0x000000013f077887 */ /* 0x000fcc0008000000 */
[----:B------:R-:W-:Y:S01]  /*23b0*/  ISETP.NE.AND P0, PT, RZ, UR7, PT ;  /* 0x00000007ff007c0c */ /* 0x000fe2000bf05270 */
[----:B------:R-:W-:Y:S01]  /*23c0*/  QGMMA.64x64x32.F32.E4M3.E4M3 R56, gdesc[UR12], R56 ;  /* 0x00e000000c3879f3 */ /* 0x000fe20008700838 */
[----:B------:R-:W-:Y:S01]  /*23d0*/  UMOV UR12, UR8 ;  /* 0x00000008000c7c82 */ /* 0x000fe20008000000 */
[----:B------:R-:W-:Y:S02]  /*23e0*/  UMOV UR13, 0x80000020 ;  /* 0x80000020000d7882 */ /* 0x000fe40000000000 */
[----:B------:R-:W-:Y:S03]  /*23f0*/  QGMMA.64x64x32.F32.E4M3.E4M3 R24, gdesc[UR12], R24, gsb0 ;  /* 0x00e000000c1879f3 */ /* 0x000fe60008000818 */
[----:B------:R-:W-:-:S05]  /*2400*/  WARPGROUP.DEPBAR.LE gsb0, 0x1 ;  /* 0x00008000000079c5 */ /* 0x000fca0000010100 */
[----:B------:R-:W-:Y:S05]  /*2410*/  @!P0 BRA `(.L_x_28) ;  /* 0x0000000400088947 */ /* 0x000fea0003800000 */
[----:B------:R-:W-:Y:S02]  /*2420*/  WARPGROUP.DEPBAR.LE gsb0, 0x0 ;  /* 0x00008000000079c5 */ /* 0x000fe40000010000 */
[----:B------:R-:W-:-:S01]  /*2430*/  FADD R147, R56, R147 ;  /* 0x0000009338937221 */ /* 0x000fc20000000000 */
[----:B------:R-:W-:Y:S01]  /*2440*/  FADD R142, R57, R142 ;  /* 0x0000008e398e7221 */ /* 0x000fe20000000000 */
        /* <DEDUP_REMOVED lines=62> */
[----:B------:R-:W-:-:S06]  /*2830*/  UMOV UR6, URZ ;  /* 0x0000003f00067c82 */ /* 0x000fcc0008000000 */
.L_x_28:
[----:B------:R-:W-:Y:S05]  /*2840*/  @!P1 BRA `(.L_x_29) ;  /* 0x0000000000049947 */ /* 0x000fea0003800000 */
[----:B------:R-:W-:Y:S01]  /*2850*/  BPT.TRAP 0x1 ;  /* 0x000000040000795c */ /* 0x000fe20000300000 */
.L_x_29:
[----:B------:R-:W-:-:S13]  /*2860*/  ISETP.NE.AND P0, PT, R6, RZ, PT ;  /* 0x000000ff0600720c */ /* 0x000fda0003f05270 */
[----:B01----:R-:W-:-:S05]  /*2870*/  @P0 LEA R14, R13, UR10, 0x3 ;  /* 0x0000000a0d0e0c11 */ /* 0x003fca000f8e18ff */
[----:B------:R-:W-:-:S05]  /*2880*/  @P0 VIADD R14, R14, 0x18 ;  /* 0x000000180e0e0836 */ /* 0x000fca0000000000 */
[----:B------:R-:W-:-:S04]  /*2890*/  @P0 PRMT R14, R5, 0x654, R14 ;  /* 0x00000654050e0816 */ /* 0x000fc8000000000e */
[----:B------:R0:W-:Y:S01]  /*28a0*/  @P0 SYNCS.ARRIVE.TRANS64.RED.A1T0 RZ, [R14+URZ], RZ ;  /* 0x000000ff0eff09a7 */ /* 0x0001e2000810043f */
[----:B------:R-:W-:-:S13]  /*28b0*/  ISETP.GT.U32.AND P0, PT, R4, 0x1, PT ;  /* 0x000000010400780c */ /* 0x000fda0003f04070 */
[----:B0-----:R-:W-:Y:S05]  /*28c0*/  @P0 BRA `(.L_x_30) ;  /* 0x0000000000040947 */ /* 0x001fea0003800000 */
[----:B------:R-:W-:Y:S01]  /*28d0*/  BPT.TRAP 0x1 ;  /* 0x000000040000795c */ /* 0x000fe20000300000 */
.L_x_30:
[----:B------:R-:W-:Y:S01]  /*28e0*/  UIADD3 UR18, UR18, 0x1, URZ ;  /* 0x0000000112127890 */ /* 0x000fe2000fffe03f */
[C---:B------:R-:W-:Y:S01]  /*28f0*/  ISETP.GT.AND P1, PT, R12.reuse, 0x1, PT ;  /* 0x000000010c00780c */ /* 0x040fe20003f24270 */
[----:B------:R-:W-:Y:S02]  /*2900*/  VIADD R13, R13, 0x1 ;  /* 0x000000010d0d7836 */ /* 0x000fe40000000000 */
[----:B------:R-:W-:Y:S01]  /*2910*/  UISETP.NE.AND UP0, UPT, UR18, 0x3, UPT ;  /* 0x000000031200788c */ /* 0x000fe2000bf05270 */
[----:B------:R-:W-:Y:S02]  /*2920*/  VIADD R12, R12, 0xffffffff ;  /* 0xffffffff0c0c7836 */ /* 0x000fe40000000000 */
[C---:B------:R-:W-:Y:S01]  /*2930*/  ISETP.NE.AND P0, PT, R13.reuse, 0x3, PT ;  /* 0x000000030d00780c */ /* 0x040fe20003f05270 */
[----:B------:R-:W-:Y:S02]  /*2940*/  USEL UR8, URZ, 0x1, UP0 ;  /* 0x000000013f087887 */ /* 0x000fe40008000000 */
[----:B------:R-:W-:Y:S01]  /*2950*/  USEL UR18, UR18, URZ, UP0 ;  /* 0x0000003f12127287 */ /* 0x000fe20008000000 */
[----:B------:R-:W-:-:S03]  /*2960*/  SEL R13, R13, RZ, P0 ;  /* 0x000000ff0d0d7207 */ /* 0x000fc60000000000 */
[----:B------:R-:W-:Y:S01]  /*2970*/  LOP3.LUT R16, R16, UR8, RZ, 0x3c, !PT ;  /* 0x0000000810107c12 */ /* 0x000fe2000f8e3cff */
[----:B------:R-:W-:Y:S01]  /*2980*/  UMOV UR8, 0x1 ;  /* 0x0000000100087882 */ /* 0x000fe20000000000 */
[----:B------:R-:W-:Y:S06]  /*2990*/  @P1 BRA `(.L_x_31) ;  /* 0xfffffff400dc1947 */ /* 0x000fec000383ffff */
.L_x_23:
[----:B------:R-:W-:Y:S01]  /*29a0*/  UISETP.NE.AND UP0, UPT, UR6, URZ, UPT ;  /* 0x0000003f0600728c */ /* 0x000fe2000bf05270 */
[----:B01----:R-:W0:Y:S03]  /*29b0*/  LDC R12, c[0x0][0x28c] ;  /* 0x0000a300ff0c7b82 */ /* 0x003e260000000800 */
[----:B------:R-:W-:-:S06]  /*29c0*/  USEL UR6, URZ, 0x1, !UP0 ;  /* 0x000000013f067887 */ /* 0x000fcc000c000000 */
[----:B------:R-:W-:Y:S02]  /*29d0*/  ISETP.NE.AND P0, PT, RZ, UR6, PT ;  /* 0x00000006ff007c0c */ /* 0x000fe4000bf05270 */
[----:B0-----:R-:W-:-:S11]  /*29e0*/  ISETP.GE.AND P1, PT, R12, 0x1, PT ;  /* 0x000000010c00780c */ /* 0x001fd60003f26270 */
[----:B------:R-:W-:Y:S05]  /*29f0*/  @!P0 BRA `(.L_x_32) ;  /* 0x0000000400048947 */ /* 0x000fea0003800000 */
[----:B------:R-:W-:Y:S02]  /*2a00*/  WARPGROUP.DEPBAR.LE gsb0, 0x0 ;  /* 0x00008000000079c5 */ /* 0x000fe40000010000 */
[----:B------:R-:W-:Y:S01]  /*2a10*/  FADD R147, R56, R147 ;  /* 0x0000009338937221 */ /* 0x000fe20000000000 */
        /* <DEDUP_REMOVED lines=62> */
[----:B------:R-:W-:-:S07]  /*2e00*/  FADD R20, R20, R55 ;  /* 0x0000003714147221 */ /* 0x000fce0000000000 */
.L_x_32:
[----:B------:R-:W-:Y:S02]  /*2e10*/  WARPGROUP.DEPBAR.LE gsb0, 0x0 ;  /* 0x00008000000079c5 */ /* 0x000fe40000010000 */
[----:B------:R-:W-:Y:S05]  /*2e20*/  @!P1 BRA `(.L_x_33) ;  /* 0x0000000000549947 */ /* 0x000fea0003800000 */
[----:B------:R-:W-:-:S13]  /*2e30*/  ISETP.NE.AND P0, PT, R144, 0x3, PT ;  /* 0x000000039000780c */ /* 0x000fda0003f05270 */
[----:B------:R-:W-:Y:S05]  /*2e40*/  @!P0 BRA `(.L_x_34) ;  /* 0x0000000000048947 */ /* 0x000fea0003800000 */
[----:B------:R-:W-:Y:S01]  /*2e50*/  BPT.TRAP 0x1 ;  /* 0x000000040000795c */ /* 0x000fe20000300000 */
.L_x_34:
[----:B------:R-:W-:Y:S01]  /*2e60*/  ISETP.NE.AND P0, PT, R6, RZ, PT ;  /* 0x000000ff0600720c */ /* 0x000fe20003f05270 */
[----:B------:R-:W-:Y:S01]  /*2e70*/  BSSY B0, `(.L_x_35) ;  /* 0x000000e000007945 */ /* 0x000fe20003800000 */
[----:B------:R-:W-:-:S11]  /*2e80*/  ISETP.GT.U32.AND P1, PT, R4, 0x1, PT ;  /* 0x000000010400780c */ /* 0x000fd60003f24070 */
[----:B------:R-:W-:Y:S05]  /*2e90*/  @!P0 BRA `(.L_x_36) ;  /* 0x00000000002c8947 */ /* 0x000fea0003800000 */
[----:B------:R-:W-:-:S04]  /*2ea0*/  UISETP.LT.AND UP0, UPT, UR9, 0x1, UPT ;  /* 0x000000010900788c */ /* 0x000fc8000bf01270 */
[----:B------:R-:W-:-:S04]  /*2eb0*/  USEL UR8, UR9, 0x1, UP0 ;  /* 0x0000000109087887 */ /* 0x000fc80008000000 */
[----:B------:R-:W-:-:S04]  /*2ec0*/  UIADD3 UR8, UR5, UR9, -UR8 ;  /* 0x0000000905087290 */ /* 0x000fc8000fffe808 */
[----:B------:R-:W-:-:S04]  /*2ed0*/  UIMAD.WIDE.U32 UR6, UR8, -0x55555555, URZ ;  /* 0xaaaaaaab080678a5 */ /* 0x000fc8000f8e003f */
[----:B------:R-:W-:-:S04]  /*2ee0*/  USHF.R.U32.HI UR6, URZ, 0x1, UR7 ;  /* 0x000000013f067899 */ /* 0x000fc80008011607 */
[----:B------:R-:W-:-:S04]  /*2ef0*/  UIMAD UR8, UR6, -0x3, UR8 ;  /* 0xfffffffd060878a4 */ /* 0x000fc8000f8e0208 */
[----:B------:R-:W-:-:S04]  /*2f00*/  ULEA UR8, UR8, UR10, 0x3 ;  /* 0x0000000a08087291 */ /* 0x000fc8000f8e183f */
[----:B------:R-:W-:-:S06]  /*2f10*/  UIADD3 UR8, UR8, 0x18, URZ ;  /* 0x0000001808087890 */ /* 0x000fcc000fffe03f */
[----:B------:R-:W-:-:S05]  /*2f20*/  IMAD.U32 R12, RZ, RZ, UR8 ;  /* 0x00000008ff0c7e24 */ /* 0x000fca000f8e00ff */
[----:B------:R-:W-:-:S04]  /*2f30*/  PRMT R12, R5, 0x654, R12 ;  /* 0x00000654050c7816 */ /* 0x000fc8000000000c */
[----:B------:R0:W-:Y:S03]  /*2f40*/  SYNCS.ARRIVE.TRANS64.RED.A1T0 RZ, [R12+URZ], RZ ;  /* 0x000000ff0cff79a7 */ /* 0x0001e6000810043f */
.L_x_36:
[----:B------:R-:W-:Y:S05]  /*2f50*/  BSYNC B0 ;  /* 0x0000000000007941 */ /* 0x000fea0003800000 */
.L_x_35:
[----:B------:R-:W-:Y:S05]  /*2f60*/  @P1 BRA `(.L_x_33) ;  /* 0x0000000000041947 */ /* 0x000fea0003800000 */
[----:B------:R-:W-:Y:S01]  /*2f70*/  BPT.TRAP 0x1 ;  /* 0x000000040000795c */ /* 0x000fe20000300000 */
.L_x_33:
[----:B------:R-:W1:Y:S01]  /*2f80*/  LDC R16, c[0x0][0x288] ;  /* 0x0000a200ff107b82 */ /* 0x000e620000000800 */
[----:B------:R-:W-:Y:S01]  /*2f90*/  IMAD.SHL.U32 R33, R11, 0x40, RZ ;  /* 0x000000400b217824 */ /* 0x000fe200078e00ff */
[--C-:B0-----:R-:W-:Y:S01]  /*2fa0*/  SHF.R.U32.HI R12, RZ, 0x2, R0.reuse ;  /* 0x00000002ff0c7819 */ /* 0x101fe20000011600 */
[----:B------:R-:W-:Y:S01]  /*2fb0*/  UIADD3 UR5, UR9, UR5, URZ ;  /* 0x0000000509057290 */ /* 0x000fe2000fffe03f */
[----:B------:R-:W-:Y:S01]  /*2fc0*/  LOP3.LUT R14, R0, 0x60, RZ, 0xc0, !PT ;  /* 0x00000060000e7812 */ /* 0x000fe200078ec0ff */
[----:B------:R-:W-:Y:S01]  /*2fd0*/  IMAD.SHL.U32 R34, R10, 0x100, RZ ;  /* 0x000001000a227824 */ /* 0x000fe200078e00ff */
[----:B------:R-:W-:Y:S01]  /*2fe0*/  SHF.R.U32.HI R15, RZ, 0x7, R0 ;  /* 0x00000007ff0f7819 */ /* 0x000fe20000011600 */
[----:B------:R-:W-:Y:S01]  /*2ff0*/  UISETP.GT.U32.AND UP0, UPT, UR5, 0x2, UPT ;  /* 0x000000020500788c */ /* 0x000fe2000bf04070 */
[----:B------:R-:W-:Y:S01]  /*3000*/  LOP3.LUT R13, R12, 0x7, RZ, 0xc0, !PT ;  /* 0x000000070c0d7812 */ /* 0x000fe200078ec0ff */
[C---:B------:R-:W-:Y:S01]  /*3010*/  IMAD.SHL.U32 R26, R0.reuse, 0x2, RZ ;  /* 0x00000002001a7824 */ /* 0x040fe200078e00ff */
[----:B------:R-:W-:Y:S01]  /*3020*/  SHF.R.U32.HI R14, RZ, 0x1, R14 ;  /* 0x00000001ff0e7819 */ /* 0x000fe2000001160e */
[----:B------:R-:W-:Y:S01]  /*3030*/  ULDC UR12, c[0x0][0x284] ;  /* 0x0000a100000c7ab9 */ /* 0x000fe20000000800 */
[----:B------:R-:W-:Y:S01]  /*3040*/  LOP3.LUT R12, R15, 0x1, RZ, 0xc0, !PT ;  /* 0x000000010f0c7812 */ /* 0x000fe200078ec0ff */
[----:B------:R-:W-:Y:S01]  /*3050*/  UISETP.LT.U32.AND UP0, UPT, UR9, 0x3, UP0 ;  /* 0x000000030900788c */ /* 0x000fe20008701070 */
[----:B------:R-:W-:Y:S01]  /*3060*/  IADD3 R17, RZ, -R14, -R13 ;  /* 0x8000000eff117210 */ /* 0x000fe20007ffe80d */
[----:B------:R-:W-:Y:S01]  /*3070*/  UISETP.GE.U32.AND UP1, UPT, UR9, 0x3, UPT ;  /* 0x000000030900788c */ /* 0x000fe2000bf26070 */
[----:B------:R-:W-:Y:S01]  /*3080*/  LOP3.LUT R15, R0, 0x3, RZ, 0xc0, !PT ;  /* 0x00000003000f7812 */ /* 0x000fe200078ec0ff */
[C---:B------:R-:W-:Y:S01]  /*3090*/  IMAD.SHL.U32 R24, R12.reuse, 0x40, RZ ;  /* 0x000000400c187824 */ /* 0x040fe200078e00ff */
[----:B------:R-:W-:Y:S01]  /*30a0*/  SHF.R.S32.HI R29, RZ, 0x1f, R7 ;  /* 0x0000001fff1d7819 */ /* 0x000fe20000011407 */
[----:B------:R-:W-:Y:S01]  /*30b0*/  UIMAD.WIDE.U32 UR6, UR5, -0x55555555, URZ ;  /* 0xaaaaaaab050678a5 */ /* 0x000fe2000f8e003f */
[C---:B------:R-:W-:Y:S01]  /*30c0*/  LOP3.LUT R26, R33.reuse, 0x6, R26, 0xf8, !PT ;  /* 0x00000006211a7812 */ /* 0x040fe200078ef81a */
[----:B------:R-:W-:Y:S01]  /*30d0*/  USEL UR8, URZ, 0x1, !UP0 ;  /* 0x000000013f087887 */ /* 0x000fe2000c000000 */
[----:B------:R-:W-:Y:S01]  /*30e0*/  IMAD R17, R12, -0x40, R17 ;  /* 0xffffffc00c117824 */ /* 0x000fe200078e0211 */
[----:B------:R-:W-:Y:S01]  /*30f0*/  ULDC.64 UR10, c[0x0][0x5d0] ;  /* 0x00017400000a7ab9 */ /* 0x000fe20000000a00 */
[----:B-1----:R-:W-:Y:S01]  /*3100*/  ISETP.GE.AND P0, PT, R33, R16, PT ;  /* 0x000000102100720c */ /* 0x002fe20003f06270 */
[----:B------:R-:W-:Y:S01]  /*3110*/  IMAD R12, R15, -0x2, R16 ;  /* 0xfffffffe0f0c7824 */ /* 0x000fe200078e0210 */
[----:B------:R-:W-:Y:S01]  /*3120*/  SHF.R.S32.HI R27, RZ, 0x1f, R26 ;  /* 0x0000001fff1b7819 */ /* 0x000fe2000001141a */
[----:B------:R-:W-:Y:S01]  /*3130*/  IMAD R16, R29, UR10, RZ ;  /* 0x0000000a1d107c24 */ /* 0x000fe2000f8e02ff */
[----:B------:R-:W-:Y:S01]  /*3140*/  ISETP.GE.OR P0, PT, R34, UR12, P0 ;  /* 0x0000000c22007c0c */ /* 0x000fe20008706670 */
[----:B------:R-:W-:Y:S01]  /*3150*/  USHF.R.U32.HI UR6, URZ, 0x1, UR7 ;  /* 0x000000013f067899 */ /* 0x000fe20008011607 */
[----:B------:R-:W-:Y:S01]  /*3160*/  LOP3.LUT R35, R24, 0x40, R13, 0xe2, !PT ;  /* 0x0000004018237812 */ /* 0x000fe200078ee20d */
[----:B------:R-:W-:Y:S01]  /*3170*/  ULOP3.LUT UR4, UR4, UR8, URZ, 0x3c, !UPT ;  /* 0x0000000804047292 */ /* 0x000fe2000f8e3c3f */
[----:B------:R-:W-:Y:S01]  /*3180*/  IMAD.WIDE R24, R10, 0x100, RZ ;  /* 0x000001000a187825 */ /* 0x000fe200078e02ff */
[----:B------:R-:W-:Y:S01]  /*3190*/  UIMAD UR5, UR6, -0x3, UR5 ;  /* 0xfffffffd060578a4 */ /* 0x000fe2000f8e0205 */
[----:B------:R-:W-:Y:S01]  /*31a0*/  IADD3 R34, -R34, UR12, R17 ;  /* 0x0000000c22227c10 */ /* 0x000fe2000fffe111 */
[----:B------:R-:W-:Y:S01]  /*31b0*/  @UP1 ULOP3.LUT UR4, UR4, 0x1, UR6, 0x78, !UPT ;  /* 0x0000000104041892 */ /* 0x000fe2000f8e7806 */
[C---:B------:R-:W-:Y:S01]  /*31c0*/  IMAD R13, R7.reuse, UR11, R16 ;  /* 0x0000000b070d7c24 */ /* 0x040fe2000f8e0210 */
[----:B------:R-:W-:Y:S01]  /*31d0*/  LOP3.LUT R35, R24, R35, R14, 0xfe, !PT ;  /* 0x0000002318237212 */ /* 0x000fe200078efe0e */
[----:B------:R-:W-:-:S04]  /*31e0*/  IMAD.WIDE.U32 R10, R7, UR10, R26 ;  /* 0x0000000a070a7c25 */ /* 0x000fc8000f8e001a */
[----:B------:R-:W-:Y:S02]  /*31f0*/  IMAD.IADD R11, R11, 0x1, R13 ;  /* 0x000000010b0b7824 */ /* 0x000fe400078e020d */
[----:B------:R-:W-:Y:S02]  /*3200*/  IMAD.IADD R33, R12, 0x1, -R33 ;  /* 0x000000010c217824 */ /* 0x000fe400078e0a21 */
[----:B------:R-:W-:Y:S01]  /*3210*/  IMAD.MOV.U32 R32, RZ, RZ, -0x1 ;  /* 0xffffffffff207424 */ /* 0x000fe200078e00ff */
[----:B------:R-:W-:Y:S06]  /*3220*/  @P0 BRA `(.L_x_37) ;  /* 0x0000004800040947 */ /* 0x000fec0003800000 */
[----:B------:R-:W0:Y:S01]  /*3230*/  LDC.64 R30, c[0x0][0x5c8] ;  /* 0x00017200ff1e7b82 */ /* 0x000e220000000a00 */
[----:B------:R-:W-:Y:S01]  /*3240*/  ULDC.64 UR6, c[0x0][0x5c0] ;  /* 0x0001700000067ab9 */ /* 0x000fe20000000a00 */
[----:B------:R-:W-:Y:S01]  /*3250*/  BSSY B0, `(.L_x_37) ;  /* 0x000047e000007945 */ /* 0x000fe20003800000 */
[-C--:B0-----:R-:W-:Y:S02]  /*3260*/  IMAD R12, R25, R30.reuse, RZ ;  /* 0x0000001e190c7224 */ /* 0x081fe400078e02ff */
[----:B------:R-:W-:-:S04]  /*3270*/  IMAD.WIDE.U32 R10, R35, R30, R10 ;  /* 0x0000001e230a7225 */ /* 0x000fc800078e000a */
[----:B------:R-:W-:Y:S01]  /*3280*/  IMAD R15, R35, R31, R12 ;  /* 0x0000001f230f7224 */ /* 0x000fe200078e020c */
[----:B------:R-:W-:Y:S01]  /*3290*/  IADD3 R16, P4, R10, UR6, RZ ;  /* 0x000000060a107c10 */ /* 0x000fe2000ff9e0ff */
[C---:B------:R-:W-:Y:S01]  /*32a0*/  IMAD.SHL.U32 R13, R30.reuse, 0x80, RZ ;  /* 0x000000801e0d7824 */ /* 0x040fe200078e00ff */
[C---:B------:R-:W-:Y:S01]  /*32b0*/  LEA R28, P2, R30.reuse, R10, 0x3 ;  /* 0x0000000a1e1c7211 */ /* 0x040fe200078418ff */
[----:B------:R-:W-:Y:S01]  /*32c0*/  IMAD.IADD R36, R11, 0x1, R15 ;  /* 0x000000010b247824 */ /* 0x000fe200078e020f */
[----:B------:R-:W-:Y:S02]  /*32d0*/  SHF.L.U64.HI R11, R30, 0x7, R31 ;  /* 0x000000071e0b7819 */ /* 0x000fe4000001021f */
[----:B------:R-:W-:Y:S02]  /*32e0*/  IADD3 R12, P1, P0, R10, UR6, R13 ;  /* 0x000000060a0c7c10 */ /* 0x000fe4000f83e00d */
[----:B------:R-:W-:Y:S02]  /*32f0*/  IADD3.X R17, R36, UR7, RZ, P4, !PT ;  /* 0x0000000724117c10 */ /* 0x000fe4000a7fe4ff */
[----:B---3-5:R-:W-:-:S02]  /*3300*/  FSETP.NEU.AND P4, PT, R9, RZ, PT ;  /* 0x000000ff0900720b */ /* 0x028fc40003f8d000 */
[----:B------:R-:W-:Y:S02]  /*3310*/  LEA.HI.X R30, R30, R36, R31, 0x3, P2 ;  /* 0x000000241e1e7211 */ /* 0x000fe400010f1c1f */
[C---:B------:R-:W-:Y:S02]  /*3320*/  IADD3 R14, P2, R28.reuse, UR6, RZ ;  /* 0x000000061c0e7c10 */ /* 0x040fe4000ff5e0ff */
[----:B------:R-:W-:Y:S02]  /*3330*/  IADD3 R10, P5, P6, R28, UR6, R13 ;  /* 0x000000061c0a7c10 */ /* 0x000fe4000febe00d */
[--C-:B------:R-:W-:Y:S02]  /*3340*/  IADD3.X R13, R36, UR7, R11.reuse, P1, P0 ;  /* 0x00000007240d7c10 */ /* 0x100fe40008fe040b */
[C---:B------:R-:W-:Y:S02]  /*3350*/  IADD3.X R15, R30.reuse, UR7, RZ, P2, !PT ;  /* 0x000000071e0f7c10 */ /* 0x040fe400097fe4ff */
[----:B------:R-:W-:Y:S01]  /*3360*/  IADD3.X R11, R30, UR7, R11, P5, P6 ;  /* 0x000000071e0b7c10 */ /* 0x000fe2000afec40b */
[----:B------:R-:W-:Y:S06]  /*3370*/  @!P4 BRA `(.L_x_38) ;  /* 0x00000034009cc947 */ /* 0x000fec0003800000 */
[----:B------:R-:W-:Y:S01]  /*3380*/  ULDC.64 UR6, c[0x0][0x5b8] ;  /* 0x00016e0000067ab9 */ /* 0x000fe20000000a00 */
[----:B------:R-:W-:Y:S01]  /*3390*/  ISETP.GE.AND P0, PT, R34, 0x1, PT ;  /* 0x000000012200780c */ /* 0x000fe20003f06270 */
[----:B------:R-:W-:Y:S01]  /*33a0*/  IMAD R28, R29, UR6, RZ ;  /* 0x000000061d1c7c24 */ /* 0x000fe2000f8e02ff */
[----:B------:R-:W-:Y:S01]  /*33b0*/  ULDC.64 UR10, c[0x0][0x5a8] ;  /* 0x00016a00000a7ab9 */ /* 0x000fe20000000a00 */
[----:B------:R-:W-:Y:S01]  /*33c0*/  IMAD.WIDE.U32 R26, R7, UR6, R26 ;  /* 0x00000006071a7c25 */ /* 0x000fe2000f8e001a */
[----:B------:R-:W-:Y:S01]  /*33d0*/  ISETP.LT.OR P4, PT, R33, 0x1, !P0 ;  /* 0x000000012100780c */ /* 0x000fe20004781670 */
[----:B------:R-:W-:Y:S02]  /*33e0*/  BSSY B1, `(.L_x_39) ;  /* 0x000000c000017945 */ /* 0x000fe40003800000 */
[----:B------:R-:W-:Y:S01]  /*33f0*/  IMAD R7, R7, UR7, R28 ;  /* 0x0000000707077c24 */ /* 0x000fe2000f8e021c */
[----:B------:R-:W-:Y:S02]  /*3400*/  ULDC.64 UR6, c[0x0][0x5b0] ;  /* 0x00016c0000067ab9 */ /* 0x000fe40000000a00 */
[----:B------:R-:W-:-:S02]  /*3410*/  IMAD R30, R25, UR6, RZ ;  /* 0x00000006191e7c24 */ /* 0x000fc4000f8e02ff */
[----:B------:R-:W-:Y:S02]  /*3420*/  IMAD.IADD R27, R27, 0x1, R7 ;  /* 0x000000011b1b7824 */ /* 0x000fe400078e0207 */
[C---:B------:R-:W-:Y:S02]  /*3430*/  IMAD R7, R35.reuse, UR7, R30 ;  /* 0x0000000723077c24 */ /* 0x040fe4000f8e021e */
[----:B------:R-:W-:-:S03]  /*3440*/  IMAD.WIDE.U32 R28, R35, UR6, R26 ;  /* 0x00000006231c7c25 */ /* 0x000fc6000f8e001a */
[----:B------:R-:W-:-:S04]  /*3450*/  IADD3 R28, P1, R28, UR10, RZ ;  /* 0x0000000a1c1c7c10 */ /* 0x000fc8000ff3e0ff */
[--C-:B------:R-:W-:Y:S02]  /*3460*/  IADD3.X R29, R29, UR11, R7.reuse, P1, !PT ;  /* 0x0000000b1d1d7c10 */ /* 0x100fe40008ffe407 */
[----:B------:R-:W-:Y:S01]  /*3470*/  PRMT R7, RZ, 0x7610, R7 ;  /* 0x00007610ff077816 */ /* 0x000fe20000000007 */
[----:B------:R-:W-:Y:S06]  /*3480*/  @P4 BRA `(.L_x_40) ;  /* 0x0000000000044947 */ /* 0x000fec0003800000 */
[----:B------:R0:W5:Y:S02]  /*3490*/  LDG.E.U8 R7, desc[UR16][R28.64] ;  /* 0x000000101c077981 */ /* 0x000164000c1e1100 */
.L_x_40:
[----:B------:R-:W-:Y:S05]  /*34a0*/  BSYNC B1 ;  /* 0x0000000000017941 */ /* 0x000fea0003800000 */
.L_x_39:
[----:B-----5:R-:W-:Y:S01]  /*34b0*/  LOP3.LUT R7, R7, 0xff, RZ, 0xc0, !PT ;  /* 0x000000ff07077812 */ /* 0x020fe200078ec0ff */
[----:B------:R-:W-:Y:S01]  /*34c0*/  BSSY B1, `(.L_x_41) ;  /* 0x000000b000017945 */ /* 0x000fe20003800000 */
[----:B------:R-:W-:Y:S02]  /*34d0*/  ISETP.LT.OR P2, PT, R33, 0x2, !P0 ;  /* 0x000000022100780c */ /* 0x000fe40004741670 */
[----:B------:R-:W-:-:S05]  /*34e0*/  F2FP.F16.E4M3.UNPACK_B R7, R7 ;  /* 0x00000007ff07723e */ /* 0x000fca00020006ff */
[----:B------:R-:W-:Y:S01]  /*34f0*/  HADD2.F32 R30, -RZ, R7.H0_H0 ;  /* 0x20000007ff1e7230 */ /* 0x000fe20000004100 */
[----:B------:R-:W-:-:S04]  /*3500*/  PRMT R7, RZ, 0x7610, R7 ;  /* 0x00007610ff077816 */ /* 0x000fc80000000007 */
[----:B------:R-:W-:-:S04]  /*3510*/  FMUL R30, R30, R9 ;  /* 0x000000091e1e7220 */ /* 0x000fc80000400000 */
[----:B--2---:R-:W-:-:S05]  /*3520*/  FFMA R30, R147, R8, R30 ;  /* 0x00000008931e7223 */ /* 0x004fca000000001e */
[----:B------:R-:W-:-:S05]  /*3530*/  F2FP.SATFINITE.E4M3.F32.PACK_AB_MERGE_C R31, RZ, R30, RZ ;  /* 0x0000001eff1f723e */ /* 0x000fca00048070ff */
[----:B------:R1:W-:Y:S01]  /*3540*/  @!P4 STG.E.U8 desc[UR16][R16.64], R31 ;  /* 0x0000001f1000c986 */ /* 0x0003e2000c101110 */
[----:B------:R-:W-:Y:S05]  /*3550*/  @P2 BRA `(.L_x_42) ;  /* 0x0000000000042947 */ /* 0x000fea0003800000 */
[----:B------:R2:W5:Y:S02]  /*3560*/  LDG.E.U8 R7, desc[UR16][R28.64+0x1] ;  /* 0x000001101c077981 */ /* 0x000564000c1e1100 */
.L_x_42:
[----:B------:R-:W-:Y:S05]  /*3570*/  BSYNC B1 ;  /* 0x0000000000017941 */ /* 0x000fea0003800000 */
.L_x_41:
[----:B-----5:R-:W-:Y:S01]  /*3580*/  LOP3.LUT R7, R7, 0xff, RZ, 0xc0, !PT ;  /* 0x000000ff07077812 */ /* 0x020fe200078ec0ff */
[----:B------:R-:W-:Y:S01]  /*3590*/  BSSY B1, `(.L_x_43) ;  /* 0x0000013000017945 */ /* 0x000fe20003800000 */
[----:B------:R-:W-:Y:S02]  /*35a0*/  IADD3 R37, P1, R35, 0x8, RZ ;  /* 0x0000000823257810 */ /* 0x000fe40007f3e0ff */
[----:B------:R-:W-:-:S03]  /*35b0*/  F2FP.F16.E4M3.UNPACK_B R7, R7 ;  /* 0x00000007ff07723e */ /* 0x000fc600020006ff */
[----:B-1----:R-:W-:Y:S01]  /*35c0*/  IMAD.X R31, RZ, RZ, R25, P1 ;  /* 0x000000ffff1f7224 */ /* 0x002fe200008e0619 */
[----:B------:R-:W-:Y:S01]  /*35d0*/  ISETP.GE.AND P1, PT, R34, 0x9, PT ;  /* 0x000000092200780c */ /* 0x000fe20003f26270 */
[----:B------:R-:W-:Y:S02]  /*35e0*/  HADD2.F32 R30, -RZ, R7.H0_H0 ;  /* 0x20000007ff1e7230 */ /* 0x000fe40000004100 */
[----:B------:R-:W-:Y:S01]  /*35f0*/  IMAD R36, R31, UR6, RZ ;  /* 0x000000061f247c24 */ /* 0x000fe2000f8e02ff */
[----:B------:R-:W-:Y:S02]  /*3600*/  ISETP.LT.OR P5, PT, R33, 0x1, !P1 ;  /* 0x000000012100780c */ /* 0x000fe40004fa1670 */
[----:B------:R-:W-:Y:S01]  /*3610*/  FMUL R7, R30, R9 ;  /* 0x000000091e077220 */ /* 0x000fe20000400000 */
[----:B------:R-:W-:-:S04]  /*3620*/  IMAD.WIDE.U32 R30, R37, UR6, R26 ;  /* 0x00000006251e7c25 */ /* 0x000fc8000f8e001a */
[----:B------:R-:W-:Y:S01]  /*3630*/  FFMA R7, R142, R8, R7 ;  /* 0x000000088e077223 */ /* 0x000fe20000000007 */
[----:B------:R-:W-:Y:S01]  /*3640*/  IMAD R37, R37, UR7, R36 ;  /* 0x0000000725257c24 */ /* 0x000fe2000f8e0224 */
[----:B------:R-:W-:-:S03]  /*3650*/  IADD3 R30, P4, R30, UR10, RZ ;  /* 0x0000000a1e1e7c10 */ /* 0x000fc6000ff9e0ff */
[----:B------:R-:W-:Y:S02]  /*3660*/  F2FP.SATFINITE.E4M3.F32.PACK_AB_MERGE_C R39, RZ, R7, RZ ;  /* 0x00000007ff27723e */ /* 0x000fe400048070ff */
[----:B------:R-:W-:Y:S02]  /*3670*/  IADD3.X R31, R31, UR11, R37, P4, !PT ;  /* 0x0000000b1f1f7c10 */ /* 0x000fe4000a7fe425 */
[----:B------:R-:W-:Y:S01]  /*3680*/  PRMT R7, RZ, 0x7610, R7 ;  /* 0x00007610ff077816 */ /* 0x000fe20000000007 */
[----:B------:R1:W-:Y:S01]  /*3690*/  @!P2 STG.E.U8 desc[UR16][R16.64+0x1], R39 ;  /* 0x000001271000a986 */ /* 0x0003e2000c101110 */
[----:B------:R-:W-:Y:S05]  /*36a0*/  @P5 BRA `(.L_x_44) ;  /* 0x0000000000045947 */ /* 0x000fea0003800000 */
[----:B------:R3:W5:Y:S02]  /*36b0*/  LDG.E.U8 R7, desc[UR16][R30.64] ;  /* 0x000000101e077981 */ /* 0x000764000c1e1100 */
.L_x_44:
[----:B------:R-:W-:Y:S05]  /*36c0*/  BSYNC B1 ;  /* 0x0000000000017941 */ /* 0x000fea0003800000 */
.L_x_43:
[----:B-----5:R-:W-:Y:S01]  /*36d0*/  LOP3.LUT R7, R7, 0xff, RZ, 0xc0, !PT ;  /* 0x000000ff07077812 */ /* 0x020fe200078ec0ff */
[----:B------:R-:W-:Y:S01]  /*36e0*/  BSSY B1, `(.L_x_45) ;  /* 0x000000b000017945 */ /* 0x000fe20003800000 */
[----:B------:R-:W-:Y:S02]  /*36f0*/  ISETP.LT.OR P2, PT, R33, 0x2, !P1 ;  /* 0x000000022100780c */ /* 0x000fe40004f41670 */
[----:B------:R-:W-:-:S05]  /*3700*/  F2FP.F16.E4M3.UNPACK_B R7, R7 ;  /* 0x00000007ff07723e */ /* 0x000fca00020006ff */
[----:B------:R-:W-:Y:S01]  /*3710*/  HADD2.F32 R36, -RZ, R7.H0_H0 ;  /* 0x20000007ff247230 */ /* 0x000fe20000004100 */
[----:B------:R-:W-:-:S04]  /*3720*/  PRMT R7, RZ, 0x7610, R7 ;  /* 0x00007610ff077816 */ /* 0x000fc80000000007 */
[----:B------:R-:W-:-:S04]  /*3730*/  FMUL R36, R36, R9 ;  /* 0x0000000924247220 */ /* 0x000fc80000400000 */
[----:B------:R-:W-:-:S05]  /*3740*/  FFMA R36, R145, R8, R36 ;  /* 0x0000000891247223 */ /* 0x000fca0000000024 */
[----:B------:R-:W-:-:S05]  /*3750*/  F2FP.SATFINITE.E4M3.F32.PACK_AB_MERGE_C R37, RZ, R36, RZ ;  /* 0x00000024ff25723e */ /* 0x000fca00048070ff */
[----:B------:R4:W-:Y:S01]  /*3760*/  @!P5 STG.E.U8 desc[UR16][R14.64], R37 ;  /* 0x000000250e00d986 */ /* 0x0009e2000c101110 */
[----:B------:R-:W-:Y:S05]  /*3770*/  @P2 BRA `(.L_x_46) ;  /* 0x0000000000042947 */ /* 0x000fea0003800000 */
[----:B------:R0:W5:Y:S02]  /*3780*/  LDG.E.U8 R7, desc[UR16][R30.64+0x1] ;  /* 0x000001101e077981 */ /* 0x000164000c1e1100 */
.L_x_46:
[----:B------:R-:W-:Y:S05]  /*3790*/  BSYNC B1 ;  /* 0x0000000000017941 */ /* 0x000fea0003800000 */
.L_x_45:
[----:B-----5:R-:W-:Y:S01]  /*37a0*/  LOP3.LUT R7, R7, 0xff, RZ, 0xc0, !PT ;  /* 0x000000ff07077812 */ /* 0x020fe200078ec0ff */
[----:B------:R-:W-:Y:S01]  /*37b0*/  BSSY B1, `(.L_x_47) ;  /* 0x000000b000017945 */ /* 0x000fe20003800000 */
[----:B------:R-:W-:Y:S02]  /*37c0*/  ISETP.LT.OR P4, PT, R33, 0x9, !P0 ;  /* 0x000000092100780c */ /* 0x000fe40004781670 */
[----:B------:R-:W-:-:S05]  /*37d0*/  F2FP.F16.E4M3.UNPACK_B R7, R7 ;  /* 0x00000007ff07723e */ /* 0x000fca00020006ff */
[----:B------:R-:W-:-:S05]  /*37e0*/  HADD2.F32 R36, -RZ, R7.H0_H0 ;  /* 0x20000007ff247230 */ /* 0x000fca0000004100 */
[----:B------:R-:W-:-:S04]  /*37f0*/  FMUL R7, R36, R9 ;  /* 0x0000000924077220 */ /* 0x000fc80000400000 */
[----:B------:R-:W-:-:S05]  /*3800*/  FFMA R7, R140, R8, R7 ;  /* 0x000000088c077223 */ /* 0x000fca0000000007 */
[----:B----4-:R-:W-:Y:S02]  /*3810*/  F2FP.SATFINITE.E4M3.F32.PACK_AB_MERGE_C R37, RZ, R7, RZ ;  /* 0x00000007ff25723e */ /* 0x010fe400048070ff */
[----:B------:R-:W-:-:S03]  /*3820*/  PRMT R7, RZ, 0x7610, R7 ;  /* 0x00007610ff077816 */ /* 0x000fc60000000007 */
[----:B------:R4:W-:Y:S01]  /*3830*/  @!P2 STG.E.U8 desc[UR16][R14.64+0x1], R37 ;  /* 0x000001250e00a986 */ /* 0x0009e2000c101110 */
[----:B------:R-:W-:Y:S05]  /*3840*/  @P4 BRA `(.L_x_48) ;  /* 0x0000000000044947 */ /* 0x000fea0003800000 */
[----:B------:R0:W5:Y:S02]  /*3850*/  LDG.E.U8 R7, desc[UR16][R28.64+0x8] ;  /* 0x000008101c077981 */ /* 0x000164000c1e1100 */
.L_x_48:
[----:B------:R-:W-:Y:S05]  /*3860*/  BSYNC B1 ;  /* 0x0000000000017941 */ /* 0x000fea0003800000 */
.L_x_47:
        /* <DEDUP_REMOVED lines=8> */
[----:B----4-:R-:W-:-:S05]  /*38f0*/  F2FP.SATFINITE.E4M3.F32.PACK_AB_MERGE_C R37, RZ, R36, RZ ;  /* 0x00000024ff25723e */ /* 0x010fca00048070ff */
[----:B------:R4:W-:Y:S01]  /*3900*/  @!P4 STG.E.U8 desc[UR16][R16.64+0x8], R37 ;  /* 0x000008251000c986 */ /* 0x0009e2000c101110 */
[----:B------:R-:W-:Y:S05]  /*3910*/  @P2 BRA `(.L_x_50) ;  /* 0x0000000000042947 */ /* 0x000fea0003800000 */
[----:B------:R0:W5:Y:S02]  /*3920*/  LDG.E.U8 R7, desc[UR16][R28.64+0x9] ;  /* 0x000009101c077981 */ /* 0x000164000c1e1100 */
.L_x_50:
[----:B------:R-:W-:Y:S05]  /*3930*/  BSYNC B1 ;  /* 0x0000000000017941 */ /* 0x000fea0003800000 */
.L_x_49:
        /* <DEDUP_REMOVED lines=12> */
.L_x_52:
[----:B------:R-:W-:Y:S05]  /*3a00*/  BSYNC B1 ;  /* 0x0000000000017941 */ /* 0x000fea0003800000 */
.L_x_51:
        /* <DEDUP_REMOVED lines=12> */
.L_x_54:
[----:B------:R-:W-:Y:S05]  /*3ad0*/  BSYNC B1 ;  /* 0x0000000000017941 */ /* 0x000fea0003800000 */
.L_x_53:
        /* <DEDUP_REMOVED lines=12> */
.L_x_56:
[----:B------:R-:W-:Y:S05]  /*3ba0*/  BSYNC B1 ;  /* 0x0000000000017941 */ /* 0x000fea0003800000 */
.L_x_55:
        /* <DEDUP_REMOVED lines=12> */
.L_x_58:
[----:B------:R-:W-:Y:S05]  /*3c70*/  BSYNC B1 ;  /* 0x0000000000017941 */ /* 0x000fea0003800000 */
.L_x_57:
        /* <DEDUP_REMOVED lines=12> */
.L_x_60:
[----:B------:R-:W-:Y:S05]  /*3d40*/  BSYNC B1 ;  /* 0x0000000000017941 */ /* 0x000fea0003800000 */
.L_x_59:
        /* <DEDUP_REMOVED lines=12> */
.L_x_62:
[----:B------:R-:W-:Y:S05]  /*3e10*/  BSYNC B1 ;  /* 0x0000000000017941 */ /* 0x000fea0003800000 */
.L_x_61:
        /* <DEDUP_REMOVED lines=12> */
.L_x_64:
[----:B------:R-:W-:Y:S05]  /*3ee0*/  BSYNC B1 ;  /* 0x0000000000017941 */ /* 0x000fea0003800000 */
.L_x_63:
        /* <DEDUP_REMOVED lines=12> */
.L_x_66:
[----:B------:R-:W-:Y:S05]  /*3fb0*/  BSYNC B1 ;  /* 0x0000000000017941 */ /* 0x000fea0003800000 */
.L_x_65:
        /* <DEDUP_REMOVED lines=12> */
.L_x_68:
[----:B------:R-:W-:Y:S05]  /*4080*/  BSYNC B1 ;  /* 0x0000000000017941 */ /* 0x000fea0003800000 */
.L_x_67:
        /* <DEDUP_REMOVED lines=12> */
.L_x_70:
[----:B------:R-:W-:Y:S05]  /*4150*/  BSYNC B1 ;  /* 0x0000000000017941 */ /* 0x000fea0003800000 */
.L_x_69:
        /* <DEDUP_REMOVED lines=12> */
.L_x_72:
[----:B------:R-:W-:Y:S05]  /*4220*/  BSYNC B1 ;  /* 0x0000000000017941 */ /* 0x000fea0003800000 */
.L_x_71:
        /* <DEDUP_REMOVED lines=12> */
.L_x_74:
[----:B------:R-:W-:Y:S05]  /*42f0*/  BSYNC B1 ;  /* 0x0000000000017941 */ /* 0x000fea0003800000 */
.L_x_73:
        /* <DEDUP_REMOVED lines=12> */
.L_x_76:
[----:B------:R-:W-:Y:S05]  /*43c0*/  BSYNC B1 ;  /* 0x0000000000017941 */ /* 0x000fea0003800000 */
.L_x_75:
        /* <DEDUP_REMOVED lines=12> */
.L_x_78:
[----:B------:R-:W-:Y:S05]  /*4490*/  BSYNC B1 ;  /* 0x0000000000017941 */ /* 0x000fea0003800000 */
.L_x_77:
        /* <DEDUP_REMOVED lines=12> */
.L_x_80:
[----:B------:R-:W-:Y:S05]  /*4560*/  BSYNC B1 ;  /* 0x0000000000017941 */ /* 0x000fea0003800000 */
.L_x_79:
        /* <DEDUP_REMOVED lines=12> */
.L_x_82:
[----:B------:R-:W-:Y:S05]  /*4630*/  BSYNC B1 ;  /* 0x0000000000017941 */ /* 0x000fea0003800000 */
.L_x_81:
        /* <DEDUP_REMOVED lines=12> */
.L_x_84:
[----:B------:R-:W-:Y:S05]  /*4700*/  BSYNC B1 ;  /* 0x0000000000017941 */ /* 0x000fea0003800000 */
.L_x_83:
        /* <DEDUP_REMOVED lines=12> */
.L_x_86:
[----:B------:R-:W-:Y:S05]  /*47d0*/  BSYNC B1 ;  /* 0x0000000000017941 */ /* 0x000fea0003800000 */
.L_x_85:
        /* <DEDUP_REMOVED lines=12> */
.L_x_88:
[----:B------:R-:W-:Y:S05]  /*48a0*/  BSYNC B1 ;  /* 0x0000000000017941 */ /* 0x000fea0003800000 */
.L_x_87:
        /* <DEDUP_REMOVED lines=12> */
.L_x_90:
[----:B------:R-:W-:Y:S05]  /*4970*/  BSYNC B1 ;  /* 0x0000000000017941 */ /* 0x000fea0003800000 */
.L_x_89:
        /* <DEDUP_REMOVED lines=12> */
.L_x_92:
[----:B------:R-:W-:Y:S05]  /*4a40*/  BSYNC B1 ;  /* 0x0000000000017941 */ /* 0x000fea0003800000 */
.L_x_91:
        /* <DEDUP_REMOVED lines=12> */
.L_x_94:
[----:B------:R-:W-:Y:S05]  /*4b10*/  BSYNC B1 ;  /* 0x0000000000017941 */ /* 0x000fea0003800000 */
.L_x_93:
        /* <DEDUP_REMOVED lines=12> */
.L_x_96:
[----:B------:R-:W-:Y:S05]  /*4be0*/  BSYNC B1 ;  /* 0x0000000000017941 */ /* 0x000fea0003800000 */
.L_x_95:
        /* <DEDUP_REMOVED lines=12> */
.L_x_98:
[----:B------:R-:W-:Y:S05]  /*4cb0*/  BSYNC B1 ;  /* 0x0000000000017941 */ /* 0x000fea0003800000 */
.L_x_97:
[----:B-----5:R-:W-:Y:S01]  /*4cc0*/  LOP3.LUT R7, R7, 0xff, RZ, 0xc0, !PT ;  /* 0x000000ff07077812 */ /* 0x020fe200078ec0ff */
[----:B------:R-:W-:Y:S01]  /*4cd0*/  BSSY B1, `(.L_x_99) ;  /* 0x000000b000017945 */ /* 0x000fe20003800000 */
[----:B------:R-:W-:Y:S02]  /*4ce0*/  ISETP.LT.OR P2, PT, R33, 0x39, !P1 ;  /* 0x000000392100780c */ /* 0x000fe40004f41670 */
[----:B------:R-:W-:-:S05]  /*4cf0*/  F2FP.F16.E4M3.UNPACK_B R7, R7 ;  /* 0x00000007ff07723e */ /* 0x000fca00020006ff */
[----:B0-2---:R-:W-:-:S05]  /*4d00*/  HADD2.F32 R28, -RZ, R7.H0_H0 ;  /* 0x20000007ff1c7230 */ /* 0x005fca0000004100 */
[----:B------:R-:W-:-:S04]  /*4d10*/  FMUL R7, R28, R9 ;  /* 0x000000091c077220 */ /* 0x000fc80000400000 */
[----:B------:R-:W-:-:S05]  /*4d20*/  FFMA R7, R114, R8, R7 ;  /* 0x0000000872077223 */ /* 0x000fca0000000007 */
[----:B------:R-:W-:Y:S02]  /*4d30*/  F2FP.SATFINITE.E4M3.F32.PACK_AB_MERGE_C R29, RZ, R7, RZ ;  /* 0x00000007ff1d723e */ /* 0x000fe400048070ff */
[----:B------:R-:W-:-:S03]  /*4d40*/  PRMT R7, RZ, 0x7610, R7 ;  /* 0x00007610ff077816 */ /* 0x000fc60000000007 */
[----:B------:R0:W-:Y:S01]  /*4d50*/  @!P0 STG.E.U8 desc[UR16][R16.64+0x39], R29 ;  /* 0x0000391d10008986 */ /* 0x0001e2000c101110 */
[----:B------:R-:W-:Y:S05]  /*4d60*/  @P2 BRA `(.L_x_100) ;  /* 0x0000000000042947 */ /* 0x000fea0003800000 */
[----:B------:R2:W5:Y:S02]  /*4d70*/  LDG.E.U8 R7, desc[UR16][R30.64+0x38] ;  /* 0x000038101e077981 */ /* 0x000564000c1e1100 */
.L_x_100:
[----:B------:R-:W-:Y:S05]  /*4d80*/  BSYNC B1 ;  /* 0x0000000000017941 */ /* 0x000fea0003800000 */
.L_x_99:
[----:B-----5:R-:W-:Y:S01]  /*4d90*/  LOP3.LUT R7, R7, 0xff, RZ, 0xc0, !PT ;  /* 0x000000ff07077812 */ /* 0x020fe200078ec0ff */
[----:B------:R-:W-:Y:S01]  /*4da0*/  BSSY B1, `(.L_x_101) ;  /* 0x000000b000017945 */ /* 0x000fe20003800000 */
[----:B------:R-:W-:Y:S02]  /*4db0*/  ISETP.LT.OR P1, PT, R33, 0x3a, !P1 ;  /* 0x0000003a2100780c */ /* 0x000fe40004f21670 */
[----:B------:R-:W-:-:S05]  /*4dc0*/  F2FP.F16.E4M3.UNPACK_B R7, R7 ;  /* 0x00000007ff07723e */ /* 0x000fca00020006ff */
[----:B01--4-:R-:W-:Y:S01]  /*4dd0*/  HADD2.F32 R16, -RZ, R7.H0_H0 ;  /* 0x20000007ff107230 */ /* 0x013fe20000004100 */
[----:B------:R-:W-:-:S04]  /*4de0*/  PRMT R7, RZ, 0x7610, R7 ;  /* 0x00007610ff077816 */ /* 0x000fc80000000007 */
[----:B------:R-:W-:-:S04]  /*4df0*/  FMUL R16, R16, R9 ;  /* 0x0000000910107220 */ /* 0x000fc80000400000 */
[----:B------:R-:W-:-:S05]  /*4e00*/  FFMA R16, R117, R8, R16 ;  /* 0x0000000875107223 */ /* 0x000fca0000000010 */
[----:B------:R-:W-:-:S05]  /*4e10*/  F2FP.SATFINITE.E4M3.F32.PACK_AB_MERGE_C R17, RZ, R16, RZ ;  /* 0x00000010ff11723e */ /* 0x000fca00048070ff */
[----:B------:R0:W-:Y:S01]  /*4e20*/  @!P2 STG.E.U8 desc[UR16][R14.64+0x38], R17 ;  /* 0x000038110e00a986 */ /* 0x0001e2000c101110 */
[----:B------:R-:W-:Y:S05]  /*4e30*/  @P1 BRA `(.L_x_102) ;  /* 0x0000000000041947 */ /* 0x000fea0003800000 */
[----:B------:R1:W5:Y:S02]  /*4e40*/  LDG.E.U8 R7, desc[UR16][R30.64+0x39] ;  /* 0x000039101e077981 */ /* 0x000364000c1e1100 */
.L_x_102:
[----:B------:R-:W-:Y:S05]  /*4e50*/  BSYNC B1 ;  /* 0x0000000000017941 */ /* 0x000fea0003800000 */
.L_x_101:
[----:B-----5:R-:W-:Y:S01]  /*4e60*/  LOP3.LUT R7, R7, 0xff, RZ, 0xc0, !PT ;  /* 0x000000ff07077812 */ /* 0x020fe200078ec0ff */
[----:B------:R-:W-:Y:S01]  /*4e70*/  BSSY B1, `(.L_x_103) ;  /* 0x0000013000017945 */ /* 0x000fe20003800000 */
[----:B------:R-:W-:Y:S02]  /*4e80*/  IADD3 R29, P0, R35, 0x80, RZ ;  /* 0x00000080231d7810 */ /* 0x000fe40007f1e0ff */
[----:B------:R-:W-:-:S03]  /*4e90*/  F2FP.F16.E4M3.UNPACK_B R7, R7 ;  /* 0x00000007ff07723e */ /* 0x000fc600020006ff */
[----:B0-----:R-:W-:Y:S01]  /*4ea0*/  IMAD.X R17, RZ, RZ, R25, P0 ;  /* 0x000000ffff117224 */ /* 0x001fe200000e0619 */
        /* <DEDUP_REMOVED lines=9> */
[----:B-123--:R-:W-:Y:S02]  /*4f40*/  F2FP.SATFINITE.E4M3.F32.PACK_AB_MERGE_C R31, RZ, R7, RZ ;  /* 0x00000007ff1f723e */ /* 0x00efe400048070ff */
[----:B------:R-:W-:Y:S02]  /*4f50*/  IADD3.X R17, R17, UR11, R29, P2, !PT ;  /* 0x0000000b11117c10 */ /* 0x000fe400097fe41d */
[----:B------:R-:W-:Y:S01]  /*4f60*/  PRMT R7, RZ, 0x7610, R7 ;  /* 0x00007610ff077816 */ /* 0x000fe20000000007 */
[----:B------:R0:W-:Y:S01]  /*4f70*/  @!P1 STG.E.U8 desc[UR16][R14.64+0x39], R31 ;  /* 0x0000391f0e009986 */ /* 0x0001e2000c101110 */
[----:B------:R-:W-:Y:S05]  /*4f80*/  @P4 BRA `(.L_x_104) ;  /* 0x0000000000044947 */ /* 0x000fea0003800000 */
[----:B------:R1:W5:Y:S02]  /*4f90*/  LDG.E.U8 R7, desc[UR16][R16.64] ;  /* 0x0000001010077981 */ /* 0x000364000c1e1100 */
.L_x_104:
[----:B------:R-:W-:Y:S05]  /*4fa0*/  BSYNC B1 ;  /* 0x0000000000017941 */ /* 0x000fea0003800000 */
.L_x_103:
[----:B-----5:R-:W-:Y:S01]  /*4fb0*/  LOP3.LUT R7, R7, 0xff, RZ, 0xc0, !PT ;  /* 0x000000ff07077812 */ /* 0x020fe200078ec0ff */
[----:B------:R-:W-:Y:S01]  /*4fc0*/  BSSY B1, `(.L_x_105) ;  /* 0x000000b000017945 */ /* 0x000fe20003800000 */
[----:B------:R-:W-:Y:S02]  /*4fd0*/  ISETP.LT.OR P2, PT, R33, 0x2, !P0 ;  /* 0x000000022100780c */ /* 0x000fe40004741670 */
[----:B------:R-:W-:-:S05]  /*4fe0*/  F2FP.F16.E4M3.UNPACK_B R7, R7 ;  /* 0x00000007ff07723e */ /* 0x000fca00020006ff */
[----:B0-----:R-:W-:Y:S01]  /*4ff0*/  HADD2.F32 R14, -RZ, R7.H0_H0 ;  /* 0x20000007ff0e7230 */ /* 0x001fe20000004100 */
[----:B------:R-:W-:-:S04]  /*5000*/  PRMT R7, RZ, 0x7610, R7 ;  /* 0x00007610ff077816 */ /* 0x000fc80000000007 */
[----:B------:R-:W-:-:S04]  /*5010*/  FMUL R14, R14, R9 ;  /* 0x000000090e0e7220 */ /* 0x000fc80000400000 */
[----:B------:R-:W-:-:S05]  /*5020*/  FFMA R14, R115, R8, R14 ;  /* 0x00000008730e7223 */ /* 0x000fca000000000e */
[----:B------:R-:W-:-:S05]  /*5030*/  F2FP.SATFINITE.E4M3.F32.PACK_AB_MERGE_C R15, RZ, R14, RZ ;  /* 0x0000000eff0f723e */ /* 0x000fca00048070ff */
[----:B------:R0:W-:Y:S01]  /*5040*/  @!P4 STG.E.U8 desc[UR16][R12.64], R15 ;  /* 0x0000000f0c00c986 */ /* 0x0001e2000c101110 */
[----:B------:R-:W-:Y:S05]  /*5050*/  @P2 BRA `(.L_x_106) ;  /* 0x0000000000042947 */ /* 0x000fea0003800000 */
[----:B------:R2:W5:Y:S02]  /*5060*/  LDG.E.U8 R7, desc[UR16][R16.64+0x1] ;  /* 0x0000011010077981 */ /* 0x000564000c1e1100 */
.L_x_106:
[----:B------:R-:W-:Y:S05]  /*5070*/  BSYNC B1 ;  /* 0x0000000000017941 */ /* 0x000fea0003800000 */
.L_x_105:
[----:B-----5:R-:W-:Y:S01]  /*5080*/  LOP3.LUT R7, R7, 0xff, RZ, 0xc0, !PT ;  /* 0x000000ff07077812 */ /* 0x020fe200078ec0ff */
[----:B------:R-:W-:Y:S01]  /*5090*/  BSSY B1, `(.L_x_107) ;  /* 0x0000013000017945 */ /* 0x000fe20003800000 */
[----:B------:R-:W-:Y:S02]  /*50a0*/  IADD3 R35, P1, R35, 0x88, RZ ;  /* 0x0000008823237810 */ /* 0x000fe40007f3e0ff */
[----:B------:R-:W-:-:S03]  /*50b0*/  F2FP.F16.E4M3.UNPACK_B R7, R7 ;  /* 0x00000007ff07723e */ /* 0x000fc600020006ff */
[----:B------:R-:W-:Y:S01]  /*50c0*/  IMAD.X R24, RZ, RZ, R25, P1 ;  /* 0x000000ffff187224 */ /* 0x000fe200008e0619 */
[----:B------:R-:W-:Y:S01]  /*50d0*/  ISETP.GE.AND P1, PT, R34, 0x89, PT ;  /* 0x000000892200780c */ /* 0x000fe20003f26270 */
[----:B------:R-:W-:Y:S02]  /*50e0*/  HADD2.F32 R14, -RZ, R7.H0_H0 ;  /* 0x20000007ff0e7230 */ /* 0x000fe40000004100 */
[----:B------:R-:W-:Y:S01]  /*50f0*/  IMAD R24, R24, UR6, RZ ;  /* 0x0000000618187c24 */ /* 0x000fe2000f8e02ff */
[----:B------:R-:W-:Y:S01]  /*5100*/  ISETP.LT.OR P5, PT, R33, 0x1, !P1 ;  /* 0x000000012100780c */ /* 0x000fe20004fa1670 */
[----:B------:R-:W-:-:S04]  /*5110*/  IMAD.WIDE.U32 R26, R35, UR6, R26 ;  /* 0x00000006231a7c25 */ /* 0x000fc8000f8e001a */
[----:B------:R-:W-:Y:S01]  /*5120*/  FMUL R7, R14, R9 ;  /* 0x000000090e077220 */ /* 0x000fe20000400000 */
[----:B------:R-:W-:-:S03]  /*5130*/  IMAD R35, R35, UR7, R24 ;  /* 0x0000000723237c24 */ /* 0x000fc6000f8e0218 */
[----:B------:R-:W-:Y:S01]  /*5140*/  FFMA R7, R110, R8, R7 ;  /* 0x000000086e077223 */ /* 0x000fe20000000007 */
[----:B------:R-:W-:-:S04]  /*5150*/  IADD3 R14, P4, R26, UR10, RZ ;  /* 0x0000000a1a0e7c10 */ /* 0x000fc8000ff9e0ff */
[----:B------:R-:W-:Y:S02]  /*5160*/  F2FP.SATFINITE.E4M3.F32.PACK_AB_MERGE_C R25, RZ, R7, RZ ;  /* 0x00000007ff19723e */ /* 0x000fe400048070ff */
[----:B0-----:R-:W-:Y:S02]  /*5170*/  IADD3.X R15, R27, UR11, R35, P4, !PT ;  /* 0x0000000b1b0f7c10 */ /* 0x001fe4000a7fe423 */
[----:B------:R-:W-:Y:S01]  /*5180*/  PRMT R7, RZ, 0x7610, R7 ;  /* 0x00007610ff077816 */ /* 0x000fe20000000007 */
[----:B------:R0:W-:Y:S01]  /*5190*/  @!P2 STG.E.U8 desc[UR16][R12.64+0x1], R25 ;  /* 0x000001190c00a986 */ /* 0x0001e2000c101110 */
[----:B------:R-:W-:Y:S05]  /*51a0*/  @P5 BRA `(.L_x_108) ;  /* 0x0000000000045947 */ /* 0x000fea0003800000 */
[----:B------:R3:W5:Y:S02]  /*51b0*/  LDG.E.U8 R7, desc[UR16][R14.64] ;  /* 0x000000100e077981 */ /* 0x000764000c1e1100 */
.L_x_108:
[----:B------:R-:W-:Y:S05]  /*51c0*/  BSYNC B1 ;  /* 0x0000000000017941 */ /* 0x000fea0003800000 */
.L_x_107:
        /* <DEDUP_REMOVED lines=8> */
[----:B0-----:R-:W-:-:S05]  /*5250*/  F2FP.SATFINITE.E4M3.F32.PACK_AB_MERGE_C R25, RZ, R24, RZ ;  /* 0x00000018ff19723e */ /* 0x001fca00048070ff */
[----:B------:R0:W-:Y:S01]  /*5260*/  @!P5 STG.E.U8 desc[UR16][R10.64], R25 ;  /* 0x000000190a00d986 */ /* 0x0001e2000c101110 */
[----:B------:R-:W-:Y:S05]  /*5270*/  @P2 BRA `(.L_x_110) ;  /* 0x0000000000042947 */ /* 0x000fea0003800000 */
[----:B------:R4:W5:Y:S02]  /*5280*/  LDG.E.U8 R7, desc[UR16][R14.64+0x1] ;  /* 0x000001100e077981 */ /* 0x000964000c1e1100 */
.L_x_110:
[----:B------:R-:W-:Y:S05]  /*5290*/  BSYNC B1 ;  /* 0x0000000000017941 */ /* 0x000fea0003800000 */
.L_x_109:
[----:B-----5:R-:W-:Y:S01]  /*52a0*/  LOP3.LUT R7, R7, 0xff, RZ, 0xc0, !PT ;  /* 0x000000ff07077812 */ /* 0x020fe200078ec0ff */
[----:B------:R-:W-:Y:S01]  /*52b0*/  BSSY B1, `(.L_x_111) ;  /* 0x000000b000017945 */ /* 0x000fe20003800000 */
[----:B------:R-:W-:Y:S02]  /*52c0*/  ISETP.LT.OR P4, PT, R33, 0x9, !P0 ;  /* 0x000000092100780c */ /* 0x000fe40004781670 */
[----:B------:R-:W-:-:S05]  /*52d0*/  F2FP.F16.E4M3.UNPACK_B R7, R7 ;  /* 0x00000007ff07723e */ /* 0x000fca00020006ff */
[----:B------:R-:W-:-:S05]  /*52e0*/  HADD2.F32 R24, -RZ, R7.H0_H0 ;  /* 0x20000007ff187230 */ /* 0x000fca0000004100 */
[----:B------:R-:W-:-:S04]  /*52f0*/  FMUL R7, R24, R9 ;  /* 0x0000000918077220 */ /* 0x000fc80000400000 */
[----:B------:R-:W-:-:S05]  /*5300*/  FFMA R7, R108, R8, R7 ;  /* 0x000000086c077223 */ /* 0x000fca0000000007 */
[----:B0-----:R-:W-:Y:S02]  /*5310*/  F2FP.SATFINITE.E4M3.F32.PACK_AB_MERGE_C R25, RZ, R7, RZ ;  /* 0x00000007ff19723e */ /* 0x001fe400048070ff */
[----:B------:R-:W-:-:S03]  /*5320*/  PRMT R7, RZ, 0x7610, R7 ;  /* 0x00007610ff077816 */ /* 0x000fc60000000007 */
[----:B------:R0:W-:Y:S01]  /*5330*/  @!P2 STG.E.U8 desc[UR16][R10.64+0x1], R25 ;  /* 0x000001190a00a986 */ /* 0x0001e2000c101110 */
[----:B------:R-:W-:Y:S05]  /*5340*/  @P4 BRA `(.L_x_112) ;  /* 0x0000000000044947 */ /* 0x000fea0003800000 */
[----:B------:R0:W5:Y:S02]  /*5350*/  LDG.E.U8 R7, desc[UR16][R16.64+0x8] ;  /* 0x0000081010077981 */ /* 0x000164000c1e1100 */
.L_x_112:
[----:B------:R-:W-:Y:S05]  /*5360*/  BSYNC B1 ;  /* 0x0000000000017941 */ /* 0x000fea0003800000 */
.L_x_111:
        /* <DEDUP_REMOVED lines=12> */
.L_x_114:
[----:B------:R-:W-:Y:S05]  /*5430*/  BSYNC B1 ;  /* 0x0000000000017941 */ /* 0x000fea0003800000 */
.L_x_113:
        /* <DEDUP_REMOVED lines=12> */
.L_x_116:
[----:B------:R-:W-:Y:S05]  /*5500*/  BSYNC B1 ;  /* 0x0000000000017941 */ /* 0x000fea0003800000 */
.L_x_115:
        /* <DEDUP_REMOVED lines=12> */
.L_x_118:
[----:B------:R-:W-:Y:S05]  /*55d0*/  BSYNC B1 ;  /* 0x0000000000017941 */ /* 0x000fea0003800000 */
.L_x_117:
        /* <DEDUP_REMOVED lines=12> */
.L_x_120:
[----:B------:R-:W-:Y:S05]  /*56a0*/  BSYNC B1 ;  /* 0x0000000000017941 */ /* 0x000fea0003800000 */
.L_x_119:
        /* <DEDUP_REMOVED lines=12> */
.L_x_122:
[----:B------:R-:W-:Y:S05]  /*5770*/  BSYNC B1 ;  /* 0x0000000000017941 */ /* 0x000fea0003800000 */
.L_x_121:
        /* <DEDUP_REMOVED lines=12> */
.L_x_124:
[----:B------:R-:W-:Y:S05]  /*5840*/  BSYNC B1 ;  /* 0x0000000000017941 */ /* 0x000fea0003800000 */
.L_x_123:
        /* <DEDUP_REMOVED lines=12> */
.L_x_126:
[----:B------:R-:W-:Y:S05]  /*5910*/  BSYNC B1 ;  /* 0x0000000000017941 */ /* 0x000fea0003800000 */
.L_x_125:
        /* <DEDUP_REMOVED lines=12> */
.L_x_128:
[----:B------:R-:W-:Y:S05]  /*59e0*/  BSYNC B1 ;  /* 0x0000000000017941 */ /* 0x000fea0003800000 */
.L_x_127:
        /* <DEDUP_REMOVED lines=12> */
.L_x_130:
[----:B------:R-:W-:Y:S05]  /*5ab0*/  BSYNC B1 ;  /* 0x0000000000017941 */ /* 0x000fea0003800000 */
.L_x_129:
        /* <DEDUP_REMOVED lines=12> */
.L_x_132:
[----:B------:R-:W-:Y:S05]  /*5b80*/  BSYNC B1 ;  /* 0x0000000000017941 */ /* 0x000fea0003800000 */
.L_x_131:
        /* <DEDUP_REMOVED lines=12> */
.L_x_134:
[----:B------:R-:W-:Y:S05]  /*5c50*/  BSYNC B1 ;  /* 0x0000000000017941 */ /* 0x000fea0003800000 */
.L_x_133:
        /* <DEDUP_REMOVED lines=12> */
.L_x_136:
[----:B------:R-:W-:Y:S05]  /*5d20*/  BSYNC B1 ;  /* 0x0000000000017941 */ /* 0x000fea0003800000 */
.L_x_135:
        /* <DEDUP_REMOVED lines=12> */
.L_x_138:
[----:B------:R-:W-:Y:S05]  /*5df0*/  BSYNC B1 ;  /* 0x0000000000017941 */ /* 0x000fea0003800000 */
.L_x_137:
        /* <DEDUP_REMOVED lines=12> */
.L_x_140:
[----:B------:R-:W-:Y:S05]  /*5ec0*/  BSYNC B1 ;  /* 0x0000000000017941 */ /* 0x000fea0003800000 */
.L_x_139:
        /* <DEDUP_REMOVED lines=12> */
.L_x_142:
[----:B------:R-:W-:Y:S05]  /*5f90*/  BSYNC B1 ;  /* 0x0000000000017941 */ /* 0x000fea0003800000 */
.L_x_141:
        /* <DEDUP_REMOVED lines=12> */
.L_x_144:
[----:B------:R-:W-:Y:S05]  /*6060*/  BSYNC B1 ;  /* 0x0000000000017941 */ /* 0x000fea0003800000 */
.L_x_143:
        /* <DEDUP_REMOVED lines=12> */
.L_x_146:
[----:B------:R-:W-:Y:S05]  /*6130*/  BSYNC B1 ;  /* 0x0000000000017941 */ /* 0x000fea0003800000 */
.L_x_145:
        /* <DEDUP_REMOVED lines=12> */
.L_x_148:
[----:B------:R-:W-:Y:S05]  /*6200*/  BSYNC B1 ;  /* 0x0000000000017941 */ /* 0x000fea0003800000 */
.L_x_147:
        /* <DEDUP_REMOVED lines=12> */
.L_x_150:
[----:B------:R-:W-:Y:S05]  /*62d0*/  BSYNC B1 ;  /* 0x0000000000017941 */ /* 0x000fea0003800000 */
.L_x_149:
        /* <DEDUP_REMOVED lines=12> */
.L_x_152:
[----:B------:R-:W-:Y:S05]  /*63a0*/  BSYNC B1 ;  /* 0x0000000000017941 */ /* 0x000fea0003800000 */
.L_x_151:
        /* <DEDUP_REMOVED lines=12> */
.L_x_154:
[----:B------:R-:W-:Y:S05]  /*6470*/  BSYNC B1 ;  /* 0x0000000000017941 */ /* 0x000fea0003800000 */
.L_x_153:
        /* <DEDUP_REMOVED lines=12> */
.L_x_156:
[----:B------:R-:W-:Y:S05]  /*6540*/  BSYNC B1 ;  /* 0x0000000000017941 */ /* 0x000fea0003800000 */
.L_x_155:
        /* <DEDUP_REMOVED lines=12> */
.L_x_158:
[----:B------:R-:W-:Y:S05]  /*6610*/  BSYNC B1 ;  /* 0x0000000000017941 */ /* 0x000fea0003800000 */
.L_x_157:
        /* <DEDUP_REMOVED lines=12> */
.L_x_160:
[----:B------:R-:W-:Y:S05]  /*66e0*/  BSYNC B1 ;  /* 0x0000000000017941 */ /* 0x000fea0003800000 */
.L_x_159:
        /* <DEDUP_REMOVED lines=12> */
.L_x_162:
[----:B------:R-:W-:Y:S05]  /*67b0*/  BSYNC B1 ;  /* 0x0000000000017941 */ /* 0x000fea0003800000 */
.L_x_161:
[----:B-----5:R-:W-:Y:S01]  /*67c0*/  LOP3.LUT R7, R7, 0xff, RZ, 0xc0, !PT ;  /* 0x000000ff07077812 */ /* 0x020fe200078ec0ff */
[----:B------:R-:W-:Y:S01]  /*67d0*/  BSSY B1, `(.L_x_163) ;  /* 0x000000b000017945 */ /* 0x000fe20003800000 */
[----:B------:R-:W-:Y:S02]  /*67e0*/  ISETP.LT.OR P2, PT, R33, 0x39, !P1 ;  /* 0x000000392100780c */ /* 0x000fe40004f41670 */
[----:B------:R-:W-:-:S05]  /*67f0*/  F2FP.F16.E4M3.UNPACK_B R7, R7 ;  /* 0x00000007ff07723e */ /* 0x000fca00020006ff */
[----:B012---:R-:W-:-:S05]  /*6800*/  HADD2.F32 R16, -RZ, R7.H0_H0 ;  /* 0x20000007ff107230 */ /* 0x007fca0000004100 */
[----:B------:R-:W-:-:S04]  /*6810*/  FMUL R7, R16, R9 ;  /* 0x0000000910077220 */ /* 0x000fc80000400000 */
[----:B------:R-:W-:-:S05]  /*6820*/  FFMA R7, R18, R8, R7 ;  /* 0x0000000812077223 */ /* 0x000fca0000000007 */
[----:B------:R-:W-:Y:S02]  /*6830*/  F2FP.SATFINITE.E4M3.F32.PACK_AB_MERGE_C R17, RZ, R7, RZ ;  /* 0x00000007ff11723e */ /* 0x000fe400048070ff */
[----:B------:R-:W-:-:S03]  /*6840*/  PRMT R7, RZ, 0x7610, R7 ;  /* 0x00007610ff077816 */ /* 0x000fc60000000007 */
[----:B------:R0:W-:Y:S01]  /*6850*/  @!P0 STG.E.U8 desc[UR16][R12.64+0x39], R17 ;  /* 0x000039110c008986 */ /* 0x0001e2000c101110 */
[----:B------:R-:W-:Y:S05]  /*6860*/  @P2 BRA `(.L_x_164) ;  /* 0x0000000000042947 */ /* 0x000fea0003800000 */
[----:B------:R1:W5:Y:S02]  /*6870*/  LDG.E.U8 R7, desc[UR16][R14.64+0x38] ;  /* 0x000038100e077981 */ /* 0x000364000c1e1100 */
.L_x_164:
[----:B------:R-:W-:Y:S05]  /*6880*/  BSYNC B1 ;  /* 0x0000000000017941 */ /* 0x000fea0003800000 */
.L_x_163:
        /* <DEDUP_REMOVED lines=12> */
.L_x_166:
[----:B------:R-:W-:Y:S05]  /*6950*/  BSYNC B1 ;  /* 0x0000000000017941 */ /* 0x000fea0003800000 */
.L_x_165:
[----:B------:R-:W-:Y:S05]  /*6960*/  @P1 BRA `(.L_x_167) ;  /* 0x0000001000301947 */ /* 0x000fea0003800000 */
[----:B-----5:R-:W-:-:S04]  /*6970*/  LOP3.LUT R7, R7, 0xff, RZ, 0xc0, !PT ;  /* 0x000000ff07077812 */ /* 0x020fc800078ec0ff */
[----:B------:R-:W-:-:S05]  /*6980*/  F2FP.F16.E4M3.UNPACK_B R7, R7 ;  /* 0x00000007ff07723e */ /* 0x000fca00020006ff */
[----:B------:R-:W-:-:S05]  /*6990*/  HADD2.F32 R12, -RZ, R7.H0_H0 ;  /* 0x20000007ff0c7230 */ /* 0x000fca0000004100 */
[----:B------:R-:W-:-:S04]  /*69a0*/  FMUL R7, R12, R9 ;  /* 0x000000090c077220 */ /* 0x000fc80000400000 */
[----:B------:R-:W-:-:S05]  /*69b0*/  FFMA R7, R20, R8, R7 ;  /* 0x0000000814077223 */ /* 0x000fca0000000007 */
[----:B------:R-:W-:-:S05]  /*69c0*/  F2FP.SATFINITE.E4M3.F32.PACK_AB_MERGE_C R7, RZ, R7, RZ ;  /* 0x00000007ff07723e */ /* 0x000fca00048070ff */
[----:B------:R0:W-:Y:S01]  /*69d0*/  STG.E.U8 desc[UR16][R10.64+0x39], R7 ;  /* 0x000039070a007986 */ /* 0x0001e2000c101110 */
[----:B------:R-:W-:Y:S05]  /*69e0*/  BRA `(.L_x_167) ;  /* 0x0000001000107947 */ /* 0x000fea0003800000 */
.L_x_38:
[C---:B------:R-:W-:Y:S01]  /*69f0*/  ISETP.GE.AND P0, PT, R34.reuse, 0x1, PT ;  /* 0x000000012200780c */ /* 0x040fe20003f06270 */
[-C--:B--2---:R-:W-:Y:S01]  /*6a00*/  FMUL R147, R147, R8.reuse ;  /* 0x0000000893937220 */ /* 0x084fe20000400000 */
[----:B------:R-:W-:Y:S01]  /*6a10*/  ISETP.GE.AND P2, PT, R34, 0x9, PT ;  /* 0x000000092200780c */ /* 0x000fe20003f46270 */
[-C--:B------:R-:W-:Y:S01]  /*6a20*/  FMUL R142, R142, R8.reuse ;  /* 0x000000088e8e7220 */ /* 0x080fe20000400000 */
[----:B------:R-:W-:Y:S01]  /*6a30*/  ISETP.LT.OR P1, PT, R33, 0x1, !P0 ;  /* 0x000000012100780c */ /* 0x000fe20004721670 */
[-C--:B------:R-:W-:Y:S01]  /*6a40*/  FMUL R145, R145, R8.reuse ;  /* 0x0000000891917220 */ /* 0x080fe20000400000 */
[----:B------:R-:W-:Y:S01]  /*6a50*/  F2FP.SATFINITE.E4M3.F32.PACK_AB_MERGE_C R147, RZ, R147, RZ ;  /* 0x00000093ff93723e */ /* 0x000fe200048070ff */
[-C--:B------:R-:W-:Y:S01]  /*6a60*/  FMUL R140, R140, R8.reuse ;  /* 0x000000088c8c7220 */ /* 0x080fe20000400000 */
[----:B------:R-:W-:Y:S01]  /*6a70*/  ISETP.LT.OR P4, PT, R33, 0x2, !P0 ;  /* 0x000000022100780c */ /* 0x000fe20004781670 */
[-C--:B------:R-:W-:Y:S01]  /*6a80*/  FMUL R143, R143, R8.reuse ;  /* 0x000000088f8f7220 */ /* 0x080fe20000400000 */
[C---:B------:R-:W-:Y:S01]  /*6a90*/  ISETP.LT.OR P5, PT, R33.reuse, 0x1, !P2 ;  /* 0x000000012100780c */ /* 0x040fe200057a1670 */
[-C--:B------:R-:W-:Y:S01]  /*6aa0*/  FMUL R138, R138, R8.reuse ;  /* 0x000000088a8a7220 */ /* 0x080fe20000400000 */
[----:B------:R-:W-:Y:S01]  /*6ab0*/  ISETP.LT.OR P6, PT, R33, 0x2, !P2 ;  /* 0x000000022100780c */ /* 0x000fe200057c1670 */
[----:B------:R-:W-:Y:S01]  /*6ac0*/  FMUL R141, R141, R8 ;  /* 0x000000088d8d7220 */ /* 0x000fe20000400000 */
[----:B------:R-:W-:Y:S01]  /*6ad0*/  F2FP.SATFINITE.E4M3.F32.PACK_AB_MERGE_C R7, RZ, R142, RZ ;  /* 0x0000008eff07723e */ /* 0x000fe200048070ff */
[-C--:B------:R-:W-:Y:S01]  /*6ae0*/  FMUL R136, R136, R8.reuse ;  /* 0x0000000888887220 */ /* 0x080fe20000400000 */
[----:B------:R-:W-:Y:S01]  /*6af0*/  F2FP.SATFINITE.E4M3.F32.PACK_AB_MERGE_C R145, RZ, R145, RZ ;  /* 0x00000091ff91723e */ /* 0x000fe200048070ff */
[----:B------:R-:W-:Y:S01]  /*6b00*/  @!P1 STG.E.U8 desc[UR16][R16.64], R147 ;  /* 0x0000009310009986 */ /* 0x000fe2000c101110 */
[----:B------:R-:W-:Y:S01]  /*6b10*/  ISETP.LT.OR P1, PT, R33, 0x9, !P0 ;  /* 0x000000092100780c */ /* 0x000fe20004721670 */
[----:B------:R-:W-:Y:S01]  /*6b20*/  FMUL R139, R139, R8 ;  /* 0x000000088b8b7220 */ /* 0x000fe20000400000 */
[----:B------:R-:W-:Y:S01]  /*6b30*/  F2FP.SATFINITE.E4M3.F32.PACK_AB_MERGE_C R25, RZ, R140, RZ ;  /* 0x0000008cff19723e */ /* 0x000fe200048070ff */
[----:B------:R0:W-:Y:S01]  /*6b40*/  @!P4 STG.E.U8 desc[UR16][R16.64+0x1], R7 ;  /* 0x000001071000c986 */ /* 0x0001e2000c101110 */
[----:B------:R-:W-:Y:S01]  /*6b50*/  F2FP.SATFINITE.E4M3.F32.PACK_AB_MERGE_C R143, RZ, R143, RZ ;  /* 0x0000008fff8f723e */ /* 0x000fe200048070ff */
[-C--:B------:R-:W-:Y:S01]  /*6b60*/  FMUL R134, R134, R8.reuse ;  /* 0x0000000886867220 */ /* 0x080fe20000400000 */
[C---:B------:R-:W-:Y:S01]  /*6b70*/  ISETP.LT.OR P4, PT, R33.reuse, 0xa, !P0 ;  /* 0x0000000a2100780c */ /* 0x040fe20004781670 */
[----:B------:R-:W-:Y:S01]  /*6b80*/  @!P5 STG.E.U8 desc[UR16][R14.64], R145 ;  /* 0x000000910e00d986 */ /* 0x000fe2000c101110 */
[----:B------:R-:W-:Y:S01]  /*6b90*/  ISETP.LT.OR P5, PT, R33, 0x9, !P2 ;  /* 0x000000092100780c */ /* 0x000fe200057a1670 */
[-C--:B------:R-:W-:Y:S01]  /*6ba0*/  FMUL R137, R137, R8.reuse ;  /* 0x0000000889897220 */ /* 0x080fe20000400000 */
[----:B------:R-:W-:Y:S01]  /*6bb0*/  F2FP.SATFINITE.E4M3.F32.PACK_AB_MERGE_C R141, RZ, R141, RZ ;  /* 0x0000008dff8d723e */ /* 0x000fe200048070ff */
[----:B------:R1:W-:Y:S01]  /*6bc0*/  @!P6 STG.E.U8 desc[UR16][R14.64+0x1], R25 ;  /* 0x000001190e00e986 */ /* 0x0003e2000c101110 */
[C---:B------:R-:W-:Y:S01]  /*6bd0*/  ISETP.LT.OR P6, PT, R33.reuse, 0xa, !P2 ;  /* 0x0000000a2100780c */ /* 0x040fe200057c1670 */
[-C--:B------:R-:W-:Y:S01]  /*6be0*/  FMUL R132, R132, R8.reuse ;  /* 0x0000000884847220 */ /* 0x080fe20000400000 */
[----:B------:R-:W-:Y:S01]  /*6bf0*/  F2FP.SATFINITE.E4M3.F32.PACK_AB_MERGE_C R139, RZ, R139, RZ ;  /* 0x0000008bff8b723e */ /* 0x000fe200048070ff */
[----:B------:R-:W-:Y:S01]  /*6c00*/  @!P1 STG.E.U8 desc[UR16][R16.64+0x8], R143 ;  /* 0x0000088f10009986 */ /* 0x000fe2000c101110 */
[----:B------:R-:W-:Y:S01]  /*6c10*/  ISETP.LT.OR P1, PT, R33, 0x11, !P0 ;  /* 0x000000112100780c */ /* 0x000fe20004721670 */
[----:B------:R-:W-:Y:S01]  /*6c20*/  FMUL R135, R135, R8 ;  /* 0x0000000887877220 */ /* 0x000fe20000400000 */
[----:B0-----:R-:W-:Y:S01]  /*6c30*/  F2FP.SATFINITE.E4M3.F32.PACK_AB_MERGE_C R7, RZ, R138, RZ ;  /* 0x0000008aff07723e */ /* 0x001fe200048070ff */
[-C--:B------:R-:W-:Y:S01]  /*6c40*/  FMUL R130, R130, R8.reuse ;  /* 0x0000000882827220 */ /* 0x080fe20000400000 */
[----:B------:R-:W-:Y:S01]  /*6c50*/  F2FP.SATFINITE.E4M3.F32.PACK_AB_MERGE_C R137, RZ, R137, RZ ;  /* 0x00000089ff89723e */ /* 0x000fe200048070ff */
[----:B------:R-:W-:Y:S01]  /*6c60*/  FMUL R133, R133, R8 ;  /* 0x0000000885857220 */ /* 0x000fe20000400000 */
[----:B------:R-:W-:Y:S01]  /*6c70*/  F2FP.SATFINITE.E4M3.F32.PACK_AB_MERGE_C R135, RZ, R135, RZ ;  /* 0x00000087ff87723e */ /* 0x000fe200048070ff */
[----:B------:R0:W-:Y:S01]  /*6c80*/  @!P4 STG.E.U8 desc[UR16][R16.64+0x9], R7 ;  /* 0x000009071000c986 */ /* 0x0001e2000c101110 */
[----:B-1----:R-:W-:Y:S01]  /*6c90*/  F2FP.SATFINITE.E4M3.F32.PACK_AB_MERGE_C R25, RZ, R136, RZ ;  /* 0x00000088ff19723e */ /* 0x002fe200048070ff */
        /* <DEDUP_REMOVED lines=15> */
[-C--:B------:R-:W-:Y:S01]  /*6d90*/  FMUL R127, R127, R8.reuse ;  /* 0x000000087f7f7220 */ /* 0x080fe20000400000 */
[----:B------:R-:W-:Y:S01]  /*6da0*/  FMUL R122, R122, R8 ;  /* 0x000000087a7a7220 */ /* 0x000fe20000400000 */
[----:B------:R-:W-:Y:S01]  /*6db0*/  F2FP.SATFINITE.E4M3.F32.PACK_AB_MERGE_C R129, RZ, R129, RZ ;  /* 0x00000081ff81723e */ /* 0x000fe200048070ff */
[----:B------:R0:W-:Y:S01]  /*6dc0*/  @!P4 STG.E.U8 desc[UR16][R16.64+0x11], R7 ;  /* 0x000011071000c986 */ /* 0x0001e2000c101110 */
[----:B-1----:R-:W-:Y:S01]  /*6dd0*/  F2FP.SATFINITE.E4M3.F32.PACK_AB_MERGE_C R25, RZ, R132, RZ ;  /* 0x00000084ff19723e */ /* 0x002fe200048070ff */
[-C--:B------:R-:W-:Y:S01]  /*6de0*/  FMUL R125, R125, R8.reuse ;  /* 0x000000087d7d7220 */ /* 0x080fe20000400000 */
[C---:B------:R-:W-:Y:S01]  /*6df0*/  ISETP.LT.OR P4, PT, R33.reuse, 0x1a, !P0 ;  /* 0x0000001a2100780c */ /* 0x040fe20004781670 */
[----:B------:R-:W-:Y:S01]  /*6e00*/  @!P5 STG.E.U8 desc[UR16][R14.64+0x10], R137 ;  /* 0x000010890e00d986 */ /* 0x000fe2000c101110 */
[C---:B------:R-:W-:Y:S01]  /*6e10*/  ISETP.LT.OR P5, PT, R33.reuse, 0x19, !P2 ;  /* 0x000000192100780c */ /* 0x040fe200057a1670 */
[-C--:B------:R-:W-:Y:S01]  /*6e20*/  FMUL R120, R120, R8.reuse ;  /* 0x0000000878787220 */ /* 0x080fe20000400000 */
[----:B------:R-:W-:Y:S01]  /*6e30*/  F2FP.SATFINITE.E4M3.F32.PACK_AB_MERGE_C R127, RZ, R127, RZ ;  /* 0x0000007fff7f723e */ /* 0x000fe200048070ff */
[----:B------:R1:W-:Y:S01]  /*6e40*/  @!P6 STG.E.U8 desc[UR16][R14.64+0x11], R25 ;  /* 0x000011190e00e986 */ /* 0x0003e2000c101110 */
[----:B------:R-:W-:Y:S01]  /*6e50*/  ISETP.LT.OR P6, PT, R33, 0x1a, !P2 ;  /* 0x0000001a2100780c */ /* 0x000fe200057c1670 */
        /* <DEDUP_REMOVED lines=8> */
[-C--:B------:R-:W-:Y:S01]  /*6ee0*/  FMUL R116, R116, R8.reuse ;  /* 0x0000000874747220 */ /* 0x080fe20000400000 */
[----:B------:R-:W-:Y:S01]  /*6ef0*/  FMUL R114, R114, R8 ;  /* 0x0000000872727220 */ /* 0x000fe20000400000 */
[----:B-1----:R-:W-:Y:S01]  /*6f00*/  F2FP.SATFINITE.E4M3.F32.PACK_AB_MERGE_C R25, RZ, R128, RZ ;  /* 0x00000080ff19723e */ /* 0x002fe200048070ff */
[----:B------:R0:W-:Y:S01]  /*6f10*/  @!P4 STG.E.U8 desc[UR16][R16.64+0x19], R7 ;  /* 0x000019071000c986 */ /* 0x0001e2000c101110 */
[----:B------:R-:W-:Y:S01]  /*6f20*/  ISETP.LT.OR P4, PT, R33, 0x22, !P0 ;  /* 0x000000222100780c */ /* 0x000fe20004781670 */
[-C--:B------:R-:W-:Y:S01]  /*6f30*/  FMUL R119, R119, R8.reuse ;  /* 0x0000000877777220 */ /* 0x080fe20000400000 */
[----:B------:R-:W-:Y:S01]  /*6f40*/  F2FP.SATFINITE.E4M3.F32.PACK_AB_MERGE_C R121, RZ, R121, RZ ;  /* 0x00000079ff79723e */ /* 0x000fe200048070ff */
[----:B------:R-:W-:Y:S01]  /*6f50*/  @!P5 STG.E.U8 desc[UR16][R14.64+0x18], R133 ;  /* 0x000018850e00d986 */ /* 0x000fe2000c101110 */
[----:B------:R-:W-:Y:S01]  /*6f60*/  ISETP.LT.OR P5, PT, R33, 0x21, !P2 ;  /* 0x000000212100780c */ /* 0x000fe200057a1670 */
[----:B------:R-:W-:Y:S01]  /*6f70*/  FMUL R117, R117, R8 ;  /* 0x0000000875757220 */ /* 0x000fe20000400000 */
[----:B------:R-:W-:Y:S01]  /*6f80*/  F2FP.SATFINITE.E4M3.F32.PACK_AB_MERGE_C R27, RZ, R114, RZ ;  /* 0x00000072ff1b723e */ /* 0x000fe200048070ff */
[----:B------:R1:W-:Y:S01]  /*6f90*/  @!P6 STG.E.U8 desc[UR16][R14.64+0x19], R25 ;  /* 0x000019190e00e986 */ /* 0x0003e2000c101110 */
[----:B------:R-:W-:Y:S01]  /*6fa0*/  ISETP.LT.OR P6, PT, R33, 0x22, !P2 ;  /* 0x000000222100780c */ /* 0x000fe200057c1670 */
[-C--:B------:R-:W-:Y:S01]  /*6fb0*/  FMUL R112, R112, R8.reuse ;  /* 0x0000000870707220 */ /* 0x080fe20000400000 */
[-C--:B------:R-:W-:Y:S01]  /*6fc0*/  FMUL R115, R115, R8.reuse ;  /* 0x0000000873737220 */ /* 0x080fe20000400000 */
        /* <DEDUP_REMOVED lines=39> */
[-C--:B------:R-:W-:Y:S01]  /*7240*/  FMUL R103, R103, R8.reuse ;  /* 0x0000000867677220 */ /* 0x080fe20000400000 */
[----:B------:R-:W-:Y:S01]  /*7250*/  @!P1 STG.E.U8 desc[UR16][R16.64+0x30], R123 ;  /* 0x0000307b10009986 */ /* 0x000fe2000c101110 */
[----:B------:R-:W-:Y:S01]  /*7260*/  ISETP.LT.OR P1, PT, R33, 0x39, !P0 ;  /* 0x000000392100780c */ /* 0x000fe20004721670 */
[-C--:B------:R-:W-:Y:S01]  /*7270*/  FMUL R101, R101, R8.reuse ;  /* 0x0000000865657220 */ /* 0x080fe20000400000 */
[----:B------:R-:W-:Y:S01]  /*7280*/  ISETP.LT.OR P0, PT, R33, 0x3a, !P0 ;  /* 0x0000003a2100780c */ /* 0x000fe20004701670 */
[----:B------:R-:W-:Y:S01]  /*7290*/  FMUL R96, R96, R8 ;  /* 0x0000000860607220 */ /* 0x000fe20000400000 */
[----:B0-----:R-:W-:Y:S01]  /*72a0*/  F2FP.SATFINITE.E4M3.F32.PACK_AB_MERGE_C R7, RZ, R118, RZ ;  /* 0x00000076ff07723e */ /* 0x001fe200048070ff */
[-C--:B------:R-:W-:Y:S01]  /*72b0*/  FMUL R94, R94, R8.reuse ;  /* 0x000000085e5e7220 */ /* 0x080fe20000400000 */
[----:B------:R-:W-:Y:S01]  /*72c0*/  F2FP.SATFINITE.E4M3.F32.PACK_AB_MERGE_C R105, RZ, R105, RZ ;  /* 0x00000069ff69723e */ /* 0x000fe200048070ff */
[----:B------:R-:W-:Y:S01]  /*72d0*/  FMUL R97, R97, R8 ;  /* 0x0000000861617220 */ /* 0x000fe20000400000 */
[----:B-1----:R-:W-:Y:S01]  /*72e0*/  F2FP.SATFINITE.E4M3.F32.PACK_AB_MERGE_C R25, RZ, R116, RZ ;  /* 0x00000074ff19723e */ /* 0x002fe200048070ff */
[----:B------:R0:W-:Y:S01]  /*72f0*/  @!P4 STG.E.U8 desc[UR16][R16.64+0x31], R7 ;  /* 0x000031071000c986 */ /* 0x0001e2000c101110 */
[----:B------:R-:W-:Y:S01]  /*7300*/  ISETP.LT.OR P4, PT, R33, 0x39, !P2 ;  /* 0x000000392100780c */ /* 0x000fe20005781670 */
[-C--:B------:R-:W-:Y:S01]  /*7310*/  FMUL R99, R99, R8.reuse ;  /* 0x0000000863637220 */ /* 0x080fe20000400000 */
[----:B------:R-:W-:Y:S01]  /*7320*/  ISETP.LT.OR P2, PT, R33, 0x3a, !P2 ;  /* 0x0000003a2100780c */ /* 0x000fe20005741670 */
[----:B------:R-:W-:Y:S01]  /*7330*/  @!P5 STG.E.U8 desc[UR16][R14.64+0x30], R121 ;  /* 0x000030790e00d986 */ /* 0x000fe2000c101110 */
[----:B------:R-:W-:Y:S01]  /*7340*/  F2FP.SATFINITE.E4M3.F32.PACK_AB_MERGE_C R103, RZ, R103, RZ ;  /* 0x00000067ff67723e */ /* 0x000fe200048070ff */
[-C--:B------:R-:W-:Y:S01]  /*7350*/  FMUL R92, R92, R8.reuse ;  /* 0x000000085c5c7220 */ /* 0x080fe20000400000 */
[----:B------:R-:W-:Y:S01]  /*7360*/  F2FP.SATFINITE.E4M3.F32.PACK_AB_MERGE_C R101, RZ, R101, RZ ;  /* 0x00000065ff65723e */ /* 0x000fe200048070ff */
[----:B------:R-:W-:Y:S01]  /*7370*/  @!P6 STG.E.U8 desc[UR16][R14.64+0x31], R25 ;  /* 0x000031190e00e986 */ /* 0x000fe2000c101110 */
[----:B------:R-:W-:Y:S01]  /*7380*/  F2FP.SATFINITE.E4M3.F32.PACK_AB_MERGE_C R97, RZ, R97, RZ ;  /* 0x00000061ff61723e */ /* 0x000fe200048070ff */
[-C--:B------:R-:W-:Y:S01]  /*7390*/  FMUL R88, R88, R8.reuse ;  /* 0x0000000858587220 */ /* 0x080fe20000400000 */
[-C--:B------:R-:W-:Y:S01]  /*73a0*/  FMUL R95, R95, R8.reuse ;  /* 0x000000085f5f7220 */ /* 0x080fe20000400000 */
[----:B------:R-:W-:Y:S01]  /*73b0*/  @!P0 STG.E.U8 desc[UR16][R16.64+0x39], R27 ;  /* 0x0000391b10008986 */ /* 0x000fe2000c101110 */
[----:B------:R-:W-:Y:S01]  /*73c0*/  ISETP.GE.AND P0, PT, R34, 0x81, PT ;  /* 0x000000812200780c */ /* 0x000fe20003f06270 */
[----:B------:R-:W-:Y:S01]  /*73d0*/  FMUL R93, R93, R8 ;  /* 0x000000085d5d7220 */ /* 0x000fe20000400000 */
[----:B0-----:R-:W-:Y:S01]  /*73e0*/  F2FP.SATFINITE.E4M3.F32.PACK_AB_MERGE_C R7, RZ, R112, RZ ;  /* 0x00000070ff07723e */ /* 0x001fe200048070ff */
[----:B------:R0:W-:Y:S01]  /*73f0*/  @!P1 STG.E.U8 desc[UR16][R16.64+0x38], R119 ;  /* 0x0000387710009986 */ /* 0x0001e2000c101110 */
[C---:B------:R-:W-:Y:S01]  /*7400*/  ISETP.LT.OR P6, PT, R33.reuse, 0x1, !P0 ;  /* 0x000000012100780c */ /* 0x040fe200047c1670 */
[-C--:B------:R-:W-:Y:S01]  /*7410*/  FMUL R90, R90, R8.reuse ;  /* 0x000000085a5a7220 */ /* 0x080fe20000400000 */
[----:B------:R-:W-:Y:S01]  /*7420*/  ISETP.LT.OR P5, PT, R33, 0x2, !P0 ;  /* 0x000000022100780c */ /* 0x000fe200047a1670 */
[----:B------:R-:W-:Y:S01]  /*7430*/  @!P4 STG.E.U8 desc[UR16][R14.64+0x38], R117 ;  /* 0x000038750e00c986 */ /* 0x000fe2000c101110 */
[----:B------:R-:W-:Y:S01]  /*7440*/  ISETP.GE.AND P1, PT, R34, 0x89, PT ;  /* 0x000000892200780c */ /* 0x000fe20003f26270 */
[-C--:B------:R-:W-:Y:S01]  /*7450*/  FMUL R23, R23, R8.reuse ;  /* 0x0000000817177220 */ /* 0x080fe20000400000 */
[----:B------:R-:W-:Y:S01]  /*7460*/  F2FP.SATFINITE.E4M3.F32.PACK_AB_MERGE_C R99, RZ, R99, RZ ;  /* 0x00000063ff63723e */ /* 0x000fe200048070ff */
[----:B------:R1:W-:Y:S01]  /*7470*/  @!P2 STG.E.U8 desc[UR16][R14.64+0x39], R7 ;  /* 0x000039070e00a986 */ /* 0x0003e2000c101110 */
[----:B------:R-:W-:Y:S01]  /*7480*/  ISETP.LT.OR P4, PT, R33, 0x1, !P1 ;  /* 0x000000012100780c */ /* 0x000fe20004f81670 */
[-C--:B------:R-:W-:Y:S01]  /*7490*/  FMUL R91, R91, R8.reuse ;  /* 0x000000085b5b7220 */ /* 0x080fe20000400000 */
[----:B------:R-:W-:Y:S01]  /*74a0*/  ISETP.LT.OR P2, PT, R33, 0xa, !P0 ;  /* 0x0000000a2100780c */ /* 0x000fe20004741670 */
[----:B------:R-:W-:Y:S01]  /*74b0*/  FMUL R89, R89, R8 ;  /* 0x0000000859597220 */ /* 0x000fe20000400000 */
[----:B0-----:R-:W-:Y:S01]  /*74c0*/  F2FP.SATFINITE.E4M3.F32.PACK_AB_MERGE_C R17, RZ, R110, RZ ;  /* 0x0000006eff11723e */ /* 0x001fe200048070ff */
[----:B------:R-:W-:Y:S01]  /*74d0*/  @!P6 STG.E.U8 desc[UR16][R12.64], R115 ;  /* 0x000000730c00e986 */ /* 0x000fe2000c101110 */
[C---:B------:R-:W-:Y:S01]  /*74e0*/  ISETP.LT.OR P6, PT, R33.reuse, 0x2, !P1 ;  /* 0x000000022100780c */ /* 0x040fe20004fc1670 */
[-C--:B------:R-:W-:Y:S01]  /*74f0*/  FMUL R22, R22, R8.reuse ;  /* 0x0000000816167220 */ /* 0x080fe20000400000 */
[----:B------:R-:W-:Y:S01]  /*7500*/  F2FP.SATFINITE.E4M3.F32.PACK_AB_MERGE_C R95, RZ, R95, RZ ;  /* 0x0000005fff5f723e */ /* 0x000fe200048070ff */
[----:B------:R-:W-:Y:S01]  /*7510*/  @!P5 STG.E.U8 desc[UR16][R12.64+0x1], R17 ;  /* 0x000001110c00d986 */ /* 0x000fe2000c101110 */
[----:B------:R-:W-:Y:S01]  /*7520*/  ISETP.LT.OR P5, PT, R33, 0x9, !P0 ;  /* 0x000000092100780c */ /* 0x000fe200047a1670 */
[----:B------:R-:W-:Y:S01]  /*7530*/  FMUL R19, R19, R8 ;  /* 0x0000000813137220 */ /* 0x000fe20000400000 */
[----:B-1----:R-:W-:Y:S01]  /*7540*/  F2FP.SATFINITE.E4M3.F32.PACK_AB_MERGE_C R7, RZ, R108, RZ ;  /* 0x0000006cff07723e */ /* 0x002fe200048070ff */
[----:B------:R-:W-:Y:S01]  /*7550*/  @!P4 STG.E.U8 desc[UR16][R10.64], R113 ;  /* 0x000000710a00c986 */ /* 0x000fe2000c101110 */
[----:B------:R-:W-:Y:S01]  /*7560*/  F2FP.SATFINITE.E4M3.F32.PACK_AB_MERGE_C R15, RZ, R106, RZ ;  /* 0x0000006aff0f723e */ /* 0x000fe200048070ff */
[-C--:B------:R-:W-:Y:S01]  /*7570*/  FMUL R18, R18, R8.reuse ;  /* 0x0000000812127220 */ /* 0x080fe20000400000 */
[----:B------:R-:W-:Y:S01]  /*7580*/  ISETP.LT.OR P4, PT, R33, 0x9, !P1 ;  /* 0x000000092100780c */ /* 0x000fe20004f81670 */
[-C--:B------:R-:W-:Y:S01]  /*7590*/  FMUL R21, R21, R8.reuse ;  /* 0x0000000815157220 */ /* 0x080fe20000400000 */
[----:B------:R-:W-:Y:S01]  /*75a0*/  F2FP.SATFINITE.E4M3.F32.PACK_AB_MERGE_C R93, RZ, R93, RZ ;  /* 0x0000005dff5d723e */ /* 0x000fe200048070ff */
[----:B------:R0:W-:Y:S01]  /*75b0*/  @!P6 STG.E.U8 desc[UR16][R10.64+0x1], R7 ;  /* 0x000001070a00e986 */ /* 0x0001e2000c101110 */
[C---:B------:R-:W-:Y:S01]  /*75c0*/  ISETP.LT.OR P6, PT, R33.reuse, 0xa, !P1 ;  /* 0x0000000a2100780c */ /* 0x040fe20004fc1670 */
[----:B------:R-:W-:Y:S01]  /*75d0*/  FMUL R20, R20, R8 ;  /* 0x0000000814147220 */ /* 0x000fe20000400000 */
[----:B------:R-:W-:Y:S01]  /*75e0*/  F2FP.SATFINITE.E4M3.F32.PACK_AB_MERGE_C R23, RZ, R23, RZ ;  /* 0x00000017ff17723e */ /* 0x000fe200048070ff */
[----:B------:R1:W-:Y:S01]  /*75f0*/  @!P2 STG.E.U8 desc[UR16][R12.64+0x9], R15 ;  /* 0x0000090f0c00a986 */ /* 0x0003e2000c101110 */
[----:B------:R-:W-:-:S02]  /*7600*/  ISETP.LT.OR P2, PT, R33, 0x12, !P0 ;  /* 0x000000122100780c */ /* 0x000fc40004741670 */
[----:B------:R-:W-:Y:S01]  /*7610*/  F2FP.SATFINITE.E4M3.F32.PACK_AB_MERGE_C R91, RZ, R91, RZ ;  /* 0x0000005bff5b723e */ /* 0x000fe200048070ff */
[----:B------:R-:W-:Y:S01]  /*7620*/  @!P5 STG.E.U8 desc[UR16][R12.64+0x8], R109 ;  /* 0x0000086d0c00d986 */ /* 0x000fe2000c101110 */
[C---:B------:R-:W-:Y:S02]  /*7630*/  ISETP.LT.OR P5, PT, R33.reuse, 0x11, !P0 ;  /* 0x000000112100780c */ /* 0x040fe400047a1670 */
[----:B------:R-:W-:Y:S01]  /*7640*/  F2FP.SATFINITE.E4M3.F32.PACK_AB_MERGE_C R89, RZ, R89, RZ ;  /* 0x00000059ff59723e */ /* 0x000fe200048070ff */
[----:B------:R-:W-:Y:S01]  /*7650*/  @!P4 STG.E.U8 desc[UR16][R10.64+0x8], R111 ;  /* 0x0000086f0a00c986 */ /* 0x000fe2000c101110 */
[----:B0-----:R-:W-:Y:S02]  /*7660*/  F2FP.SATFINITE.E4M3.F32.PACK_AB_MERGE_C R7, RZ, R104, RZ ;  /* 0x00000068ff07723e */ /* 0x001fe400048070ff */
[C---:B------:R-:W-:Y:S02]  /*7670*/  ISETP.LT.OR P4, PT, R33.reuse, 0x11, !P1 ;  /* 0x000000112100780c */ /* 0x040fe40004f81670 */
[----:B-1----:R-:W-:Y:S01]  /*7680*/  F2FP.SATFINITE.E4M3.F32.PACK_AB_MERGE_C R15, RZ, R100, RZ ;  /* 0x00000064ff0f723e */ /* 0x002fe200048070ff */
[----:B------:R0:W-:Y:S01]  /*7690*/  @!P6 STG.E.U8 desc[UR16][R10.64+0x9], R7 ;  /* 0x000009070a00e986 */ /* 0x0001e2000c101110 */
[----:B------:R-:W-:-:S02]  /*76a0*/  ISETP.LT.OR P6, PT, R33, 0x12, !P1 ;  /* 0x000000122100780c */ /* 0x000fc40004fc1670 */
[----:B------:R-:W-:Y:S01]  /*76b0*/  F2FP.SATFINITE.E4M3.F32.PACK_AB_MERGE_C R19, RZ, R19, RZ ;  /* 0x00000013ff13723e */ /* 0x000fe200048070ff */
[----:B------:R1:W-:Y:S01]  /*76c0*/  @!P2 STG.E.U8 desc[UR16][R12.64+0x11], R15 ;  /* 0x0000110f0c00a986 */ /* 0x0003e2000c101110 */
[C---:B------:R-:W-:Y:S02]  /*76d0*/  ISETP.LT.OR P2, PT, R33.reuse, 0x1a, !P0 ;  /* 0x0000001a2100780c */ /* 0x040fe40004741670 */
[----:B------:R-:W-:Y:S01]  /*76e0*/  F2FP.SATFINITE.E4M3.F32.PACK_AB_MERGE_C R21, RZ, R21, RZ ;  /* 0x00000015ff15723e */ /* 0x000fe200048070ff */
[----:B------:R-:W-:Y:S01]  /*76f0*/  @!P5 STG.E.U8 desc[UR16][R12.64+0x10], R107 ;  /* 0x0000106b0c00d986 */ /* 0x000fe2000c101110 */
[----:B------:R-:W-:Y:S02]  /*7700*/  ISETP.LT.OR P5, PT, R33, 0x19, !P0 ;  /* 0x000000192100780c */ /* 0x000fe400047a1670 */
[----:B------:R-:W-:Y:S01]  /*7710*/  F2FP.SATFINITE.E4M3.F32.PACK_AB_MERGE_C R17, RZ, R20, RZ ;  /* 0x00000014ff11723e */ /* 0x000fe200048070ff */
[----:B------:R-:W-:Y:S01]  /*7720*/  @!P4 STG.E.U8 desc[UR16][R10.64+0x10], R105 ;  /* 0x000010690a00c986 */ /* 0x000fe2000c101110 */
[----:B0-----:R-:W-:-:S02]  /*7730*/  F2FP.SATFINITE.E4M3.F32.PACK_AB_MERGE_C R7, RZ, R102, RZ ;  /* 0x00000066ff07723e */ /* 0x001fc400048070ff */
[C---:B------:R-:W-:Y:S02]  /*7740*/  ISETP.LT.OR P4, PT, R33.reuse, 0x19, !P1 ;  /* 0x000000192100780c */ /* 0x040fe40004f81670 */
[----:B-1----:R-:W-:Y:S01]  /*7750*/  F2FP.SATFINITE.E4M3.F32.PACK_AB_MERGE_C R15, RZ, R98, RZ ;  /* 0x00000062ff0f723e */ /* 0x002fe200048070ff */
[----:B------:R0:W-:Y:S01]  /*7760*/  @!P6 STG.E.U8 desc[UR16][R10.64+0x11], R7 ;  /* 0x000011070a00e986 */ /* 0x0001e2000c101110 */
[----:B------:R-:W-:-:S03]  /*7770*/  ISETP.LT.OR P6, PT, R33, 0x1a, !P1 ;  /* 0x0000001a2100780c */ /* 0x000fc60004fc1670 */
[----:B------:R1:W-:Y:S01]  /*7780*/  @!P2 STG.E.U8 desc[UR16][R12.64+0x19], R15 ;  /* 0x0000190f0c00a986 */ /* 0x0003e2000c101110 */
[----:B------:R-:W-:-:S03]  /*7790*/  ISETP.LT.OR P2, PT, R33, 0x22, !P0 ;  /* 0x000000222100780c */ /* 0x000fc60004741670 */
[----:B------:R-:W-:Y:S01]  /*77a0*/  @!P5 STG.E.U8 desc[UR16][R12.64+0x18], R103 ;  /* 0x000018670c00d986 */ /* 0x000fe2000c101110 */
[C---:B------:R-:W-:Y:S02]  /*77b0*/  ISETP.LT.OR P5, PT, R33.reuse, 0x21, !P0 ;  /* 0x000000212100780c */ /* 0x040fe400047a1670 */
[----:B0-----:R-:W-:Y:S01]  /*77c0*/  F2FP.SATFINITE.E4M3.F32.PACK_AB_MERGE_C R7, RZ, R96, RZ ;  /* 0x00000060ff07723e */ /* 0x001fe200048070ff */
[----:B------:R-:W-:Y:S01]  /*77d0*/  @!P4 STG.E.U8 desc[UR16][R10.64+0x18], R101 ;  /* 0x000018650a00c986 */ /* 0x000fe2000c101110 */
        /* <DEDUP_REMOVED lines=25> */
[C---:B------:R-:W-:Y:S02]  /*7970*/  ISETP.LT.OR P2, PT, R33.reuse, 0x39, !P0 ;  /* 0x000000392100780c */ /* 0x040fe40004741670 */
[C---:B------:R-:W-:Y:S01]  /*7980*/  ISETP.LT.OR P0, PT, R33.reuse, 0x3a, !P0 ;  /* 0x0000003a2100780c */ /* 0x040fe20004701670 */
[----:B------:R1:W-:Y:S01]  /*7990*/  @!P5 STG.E.U8 desc[UR16][R12.64+0x30], R91 ;  /* 0x0000305b0c00d986 */ /* 0x0003e2000c101110 */
[C---:B------:R-:W-:Y:S02]  /*79a0*/  ISETP.LT.OR P5, PT, R33.reuse, 0x39, !P1 ;  /* 0x000000392100780c */ /* 0x040fe40004fa1670 */
[----:B------:R-:W-:Y:S01]  /*79b0*/  ISETP.LT.OR P1, PT, R33, 0x3a, !P1 ;  /* 0x0000003a2100780c */ /* 0x000fe20004f21670 */
[----:B------:R1:W-:Y:S01]  /*79c0*/  @!P4 STG.E.U8 desc[UR16][R10.64+0x30], R89 ;  /* 0x000030590a00c986 */ /* 0x0003e2000c101110 */
[----:B0-----:R-:W-:-:S05]  /*79d0*/  F2FP.SATFINITE.E4M3.F32.PACK_AB_MERGE_C R7, RZ, R22, RZ ;  /* 0x00000016ff07723e */ /* 0x001fca00048070ff */
[----:B------:R1:W-:Y:S04]  /*79e0*/  @!P6 STG.E.U8 desc[UR16][R10.64+0x31], R7 ;  /* 0x000031070a00e986 */ /* 0x0003e8000c101110 */
[----:B------:R1:W-:Y:S04]  /*79f0*/  @!P2 STG.E.U8 desc[UR16][R12.64+0x38], R19 ;  /* 0x000038130c00a986 */ /* 0x0003e8000c101110 */
[----:B------:R1:W-:Y:S04]  /*7a00*/  @!P0 STG.E.U8 desc[UR16][R12.64+0x39], R15 ;  /* 0x0000390f0c008986 */ /* 0x0003e8000c101110 */
[----:B------:R1:W-:Y:S04]  /*7a10*/  @!P5 STG.E.U8 desc[UR16][R10.64+0x38], R21 ;  /* 0x000038150a00d986 */ /* 0x0003e8000c101110 */
[----:B------:R1:W-:Y:S02]  /*7a20*/  @!P1 STG.E.U8 desc[UR16][R10.64+0x39], R17 ;  /* 0x000039110a009986 */ /* 0x0003e4000c101110 */
.L_x_167:
[----:B------:R-:W-:Y:S05]  /*7a30*/  BSYNC B0 ;  /* 0x0000000000007941 */ /* 0x000fea0003800000 */
.L_x_37:
[----:B------:R-:W-:Y:S01]  /*7a40*/  ULDC UR6, c[0x0][0xc] ;  /* 0x0000030000067ab9 */ /* 0x000fe20000000800 */
[----:B------:R-:W-:Y:S01]  /*7a50*/  ULDC UR7, c[0x0][0x10] ;  /* 0x0000040000077ab9 */ /* 0x000fe20000000800 */
[----:B01---5:R-:W0:Y:S01]  /*7a60*/  LDC R7, c[0x0][0x14] ;  /* 0x00000500ff077b82 */ /* 0x023e220000000800 */
[----:B------:R-:W-:Y:S01]  /*7a70*/  UIMAD.WIDE.U32 UR6, UR6, UR7, URZ ;  /* 0x00000007060672a5 */ /* 0x000fe2000f8e003f */
[----:B------:R-:W-:Y:S01]  /*7a80*/  PRMT R10, RZ, 0x7610, R10 ;  /* 0x00007610ff0a7816 */ /* 0x000fe2000000000a */
[----:B------:R-:W-:-:S04]  /*7a90*/  IMAD.MOV.U32 R11, RZ, RZ, -0x1 ;  /* 0xffffffffff0b7424 */ /* 0x000fc800078e00ff */
[----:B0-----:R-:W-:-:S04]  /*7aa0*/  IMAD.WIDE.U32 R2, R7, UR6, R2 ;  /* 0x0000000607027c25 */ /* 0x001fc8000f8e0002 */
[----:B------:R-:W-:Y:S01]  /*7ab0*/  IMAD R7, R7, UR7, RZ ;  /* 0x0000000707077c24 */ /* 0x000fe2000f8e02ff */
[----:B------:R-:W-:Y:S02]  /*7ac0*/  ULDC.64 UR6, c[0x0][0x650] ;  /* 0x0001940000067ab9 */ /* 0x000fe40000000a00 */
[----:B------:R-:W-:Y:S01]  /*7ad0*/  ISETP.GE.U32.AND P0, PT, R2, UR6, PT ;  /* 0x0000000602007c0c */ /* 0x000fe2000bf06070 */
[----:B------:R-:W-:Y:S02]  /*7ae0*/  IMAD.IADD R3, R3, 0x1, R7 ;  /* 0x0000000103037824 */ /* 0x000fe400078e0207 */
[----:B------:R-:W-:-:S03]  /*7af0*/  IMAD.MOV.U32 R7, RZ, RZ, -0x1 ;  /* 0xffffffffff077424 */ /* 0x000fc600078e00ff */
[----:B------:R-:W-:-:S13]  /*7b00*/  ISETP.GE.U32.AND.EX P0, PT, R3, UR7, PT, P0 ;  /* 0x0000000703007c0c */ /* 0x000fda000bf06100 */
[----:B------:R-:W-:Y:S05]  /*7b10*/  @P0 BRA `(.L_x_168) ;  /* 0x0000000400600947 */ /* 0x000fea0003800000 */
[----:B------:R-:W0:Y:S01]  /*7b20*/  S2R R22, SR_CTAID.X ;  /* 0x0000000000167919 */ /* 0x000e220000002500 */
[----:B------:R-:W1:Y:S01]  /*7b30*/  LDC.64 R16, c[0x0][0x628] ;  /* 0x00018a00ff107b82 */ /* 0x000e620000000a00 */
[----:B------:R-:W-:Y:S01]  /*7b40*/  ULDC UR6, c[0x0][0x150] ;  /* 0x0000540000067ab9 */ /* 0x000fe20000000800 */
[----:B--234-:R-:W-:Y:S01]  /*7b50*/  IMAD.MOV.U32 R14, RZ, RZ, R2 ;  /* 0x000000ffff0e7224 */ /* 0x01cfe200078e0002 */
[----:B------:R-:W2:Y:S01]  /*7b60*/  S2R R24, SR_CTAID.Y ;  /* 0x0000000000187919 */ /* 0x000ea20000002600 */
[----:B------:R-:W-:-:S04]  /*7b70*/  IMAD.MOV.U32 R15, RZ, RZ, R3 ;  /* 0x000000ffff0f7224 */ /* 0x000fc800078e0003 */
[----:B------:R-:W3:Y:S08]  /*7b80*/  LDC R25, c[0x0][0x144] ;  /* 0x00005100ff197b82 */ /* 0x000ef00000000800 */
[----:B------:R-:W4:Y:S08]  /*7b90*/  LDC R18, c[0x0][0x630] ;  /* 0x00018c00ff127b82 */ /* 0x000f300000000800 */
[----:B------:R-:W2:Y:S01]  /*7ba0*/  LDC.64 R20, c[0x0][0x620] ;  /* 0x00018800ff147b82 */ /* 0x000ea20000000a00 */
[----:B-1----:R-:W-:-:S04]  /*7bb0*/  ISETP.NE.U32.AND P0, PT, R16, RZ, PT ;  /* 0x000000ff1000720c */ /* 0x002fc80003f05070 */
[----:B------:R-:W-:Y:S02]  /*7bc0*/  ISETP.NE.AND.EX P0, PT, R17, RZ, PT, P0 ;  /* 0x000000ff1100720c */ /* 0x000fe40003f05300 */
[----:B0-----:R-:W-:-:S05]  /*7bd0*/  I2FP.F32.U32 R7, R22 ;  /* 0x0000001600077245 */ /* 0x001fca0000201000 */
[----:B------:R-:W-:-:S04]  /*7be0*/  FMUL R7, R7, UR6 ;  /* 0x0000000607077c20 */ /* 0x000fc80008400000 */
[----:B------:R0:W1:Y:S02]  /*7bf0*/  F2I.U32.TRUNC.NTZ R23, R7 ;  /* 0x0000000700177305 */ /* 0x000064000020f000 */
[----:B---34-:R-:W-:Y:S05]  /*7c00*/  @!P0 BRA `(.L_x_169) ;  /* 0x0000000000288947 */ /* 0x018fea0003800000 */
[----:B0-----:R-:W0:Y:S02]  /*7c10*/  LDC R7, c[0x0][0x634] ;  /* 0x00018d00ff077b82 */ /* 0x001e240000000800 */
        /* <DEDUP_REMOVED lines=9> */
.L_x_169:
[-CC-:B------:R-:W-:Y:S01]  /*7cb0*/  SHF.R.U64 R19, R14, R18.reuse, R15.reuse ;  /* 0x000000120e137219 */ /* 0x180fe2000000120f */
[----:B------:R-:W3:Y:S01]  /*7cc0*/  LDC.64 R30, c[0x0][0x640] ;  /* 0x00019000ff1e7b82 */ /* 0x000ee20000000a00 */
[----:B0-----:R-:W-:Y:S01]  /*7cd0*/  SHF.R.U32.HI R7, RZ, R18, R15 ;  /* 0x00000012ff077219 */ /* 0x001fe2000001160f */
[----:B-1----:R-:W-:Y:S01]  /*7ce0*/  IMAD.MOV R23, RZ, RZ, -R23 ;  /* 0x000000ffff177224 */ /* 0x002fe200078e0a17 */
[----:B------:R-:W-:Y:S01]  /*7cf0*/  IADD3 R13, P0, RZ, -R19, RZ ;  /* 0x80000013ff0d7210 */ /* 0x000fe20007f1e0ff */
[----:B------:R-:W-:Y:S02]  /*7d00*/  ULDC UR6, c[0x0][0x154] ;  /* 0x0000550000067ab9 */ /* 0x000fe40000000800 */
[----:B------:R-:W-:Y:S02]  /*7d10*/  IMAD R25, R25, R23, R22 ;  /* 0x0000001719197224 */ /* 0x000fe400078e0216 */
[----:B------:R-:W0:Y:S01]  /*7d20*/  LDC R14, c[0x0][0x618] ;  /* 0x00018600ff0e7b82 */ /* 0x000e220000000800 */
[----:B------:R-:W-:-:S02]  /*7d30*/  IMAD.X R7, RZ, RZ, ~R7, P0 ;  /* 0x000000ffff077224 */ /* 0x000fc400000e0e07 */
[----:B--2---:R-:W-:-:S04]  /*7d40*/  IMAD.WIDE.U32 R10, R13, R20, R2 ;  /* 0x000000140d0a7225 */ /* 0x004fc800078e0002 */
[----:B------:R-:W-:Y:S01]  /*7d50*/  IMAD R12, R7, R20, RZ ;  /* 0x00000014070c7224 */ /* 0x000fe200078e02ff */
[----:B------:R-:W1:Y:S03]  /*7d60*/  LDC R26, c[0x0][0x608] ;  /* 0x00018200ff1a7b82 */ /* 0x000e660000000800 */
[----:B------:R-:W-:Y:S02]  /*7d70*/  IMAD R7, R13, R21, R12 ;  /* 0x000000150d077224 */ /* 0x000fe400078e020c */
[----:B------:R-:W-:Y:S02]  /*7d80*/  IMAD.MOV.U32 R13, RZ, RZ, 0x1 ;  /* 0x00000001ff0d7424 */ /* 0x000fe400078e00ff */
[----:B------:R-:W-:Y:S01]  /*7d90*/  IMAD.IADD R7, R11, 0x1, R7 ;  /* 0x000000010b077824 */ /* 0x000fe200078e0207 */
[----:B------:R-:W2:Y:S01]  /*7da0*/  LDC R28, c[0x0][0x658] ;  /* 0x00019600ff1c7b82 */ /* 0x000ea20000000800 */
[----:B------:R-:W-:-:S02]  /*7db0*/  I2FP.F32.U32 R11, R24 ;  /* 0x00000018000b7245 */ /* 0x000fc40000201000 */
[----:B---3--:R-:W-:-:S03]  /*7dc0*/  ISETP.NE.U32.AND P0, PT, R30, RZ, PT ;  /* 0x000000ff1e00720c */ /* 0x008fc60003f05070 */
[----:B------:R-:W-:Y:S01]  /*7dd0*/  FMUL R12, R11, UR6 ;  /* 0x000000060b0c7c20 */ /* 0x000fe20008400000 */
[----:B------:R-:W-:Y:S01]  /*7de0*/  ISETP.NE.AND.EX P0, PT, R31, RZ, PT, P0 ;  /* 0x000000ff1f00720c */ /* 0x000fe20003f05300 */
[----:B------:R-:W3:Y:S01]  /*7df0*/  LDC R23, c[0x0][0x148] ;  /* 0x00005200ff177b82 */ /* 0x000ee20000000800 */
[-CC-:B0-----:R-:W-:Y:S01]  /*7e00*/  SHF.R.U64 R18, R10, R14.reuse, R7.reuse ;  /* 0x0000000e0a127219 */ /* 0x181fe20000001207 */
[----:B------:R0:W4:Y:S01]  /*7e10*/  F2I.U32.TRUNC.NTZ R20, R12 ;  /* 0x0000000c00147305 */ /* 0x000122000020f000 */
[----:B------:R-:W-:Y:S01]  /*7e20*/  SHF.R.U32.HI R7, RZ, R14, R7 ;  /* 0x0000000eff077219 */ /* 0x000fe20000011607 */
[----:B------:R-:W-:-:S04]  /*7e30*/  IMAD.MOV.U32 R11, RZ, RZ, -0x1 ;  /* 0xffffffffff0b7424 */ /* 0x000fc800078e00ff */
[----:B------:R-:W0:Y:S01]  /*7e40*/  LDC R22, c[0x0][0x600] ;  /* 0x00018000ff167b82 */ /* 0x000e220000000800 */
[-CC-:B-1----:R-:W-:Y:S02]  /*7e50*/  SHF.R.U64 R16, R18, R26.reuse, R7.reuse ;  /* 0x0000001a12107219 */ /* 0x182fe40000001207 */
[----:B------:R-:W-:-:S05]  /*7e60*/  SHF.R.U32.HI R7, RZ, R26, R7 ;  /* 0x0000001aff077219 */ /* 0x000fca0000011607 */
[----:B------:R-:W1:Y:S01]  /*7e70*/  LDC R29, c[0x0][0x648] ;  /* 0x00019200ff1d7b82 */ /* 0x000e620000000800 */
[-C--:B--2---:R-:W-:Y:S02]  /*7e80*/  SHF.L.U32 R10, R11, R28.reuse, RZ ;  /* 0x0000001c0b0a7219 */ /* 0x084fe400000006ff */
[-CC-:B------:R-:W-:Y:S02]  /*7e90*/  SHF.R.U64 R21, R16, R28.reuse, R7.reuse ;  /* 0x0000001c10157219 */ /* 0x180fe40000001207 */
[----:B------:R-:W-:Y:S02]  /*7ea0*/  SHF.R.U32.HI R11, RZ, R28, R7 ;  /* 0x0000001cff0b7219 */ /* 0x000fe40000011607 */
[----:B------:R-:W-:Y:S01]  /*7eb0*/  LOP3.LUT R27, RZ, R10, RZ, 0x33, !PT ;  /* 0x0000000aff1b7212 */ /* 0x000fe200078e33ff */
[----:B------:R-:W2:Y:S01]  /*7ec0*/  LDC R33, c[0x0][0x638] ;  /* 0x00018e00ff217b82 */ /* 0x000ea20000000800 */
[----:B------:R-:W-:Y:S01]  /*7ed0*/  SHF.L.U32 R28, R13, R28, RZ ;  /* 0x0000001c0d1c7219 */ /* 0x000fe200000006ff */
[----:B------:R-:W-:-:S06]  /*7ee0*/  IMAD.MOV.U32 R10, RZ, RZ, R21 ;  /* 0x000000ffff0a7224 */ /* 0x000fcc00078e0015 */
[----:B------:R-:W0:Y:S01]  /*7ef0*/  LDC R34, c[0x0][0x610] ;  /* 0x00018400ff227b82 */ /* 0x000e220000000800 */
[----:B----4-:R-:W-:Y:S05]  /*7f00*/  @!P0 BRA `(.L_x_170) ;  /* 0x0000000000288947 */ /* 0x010fea0003800000 */
[----:B------:R-:W4:Y:S02]  /*7f10*/  LDC R10, c[0x0][0x64c] ;  /* 0x00019300ff0a7b82 */ /* 0x000f240000000800 */
[----:B----4-:R-:W-:-:S05]  /*7f20*/  IADD3 R7, P0, R21, R10, RZ ;  /* 0x0000000a15077210 */ /* 0x010fca0007f1e0ff */
[----:B------:R-:W-:-:S04]  /*7f30*/  IMAD.X R17, RZ, RZ, R11, P0 ;  /* 0x000000ffff117224 */ /* 0x000fc800000e060b */
[----:B------:R-:W-:-:S04]  /*7f40*/  IMAD.WIDE.U32 R10, R17, R30, RZ ;  /* 0x0000001e110a7225 */ /* 0x000fc800078e00ff */
[----:B0-----:R-:W-:-:S04]  /*7f50*/  IMAD.WIDE.U32 R12, P0, R7, R31, R10 ;  /* 0x0000001f070c7225 */ /* 0x001fc8000780000a */
[----:B------:R-:W-:-:S04]  /*7f60*/  IMAD.WIDE.U32 R10, R7, R30, RZ ;  /* 0x0000001e070a7225 */ /* 0x000fc800078e00ff */
[----:B------:R-:W-:Y:S01]  /*7f70*/  IMAD.X R15, RZ, RZ, RZ, P0 ;  /* 0x000000ffff0f7224 */ /* 0x000fe200000e06ff */
[----:B------:R-:W-:Y:S01]  /*7f80*/  IADD3 RZ, P0, R11, R12, RZ ;  /* 0x0000000c0bff7210 */ /* 0x000fe20007f1e0ff */
[----:B------:R-:W-:-:S04]  /*7f90*/  IMAD.MOV.U32 R14, RZ, RZ, R13 ;  /* 0x000000ffff0e7224 */ /* 0x000fc800078e000d */
[----:B------:R-:W-:-:S08]  /*7fa0*/  IMAD.WIDE.U32.X R10, R17, R31, R14, P0 ;  /* 0x0000001f110a7225 */ /* 0x000fd000000e040e */
.L_x_170:
[----:B-1----:R-:W-:Y:S01]  /*7fb0*/  SHF.R.U64 R7, R10, R29, R11 ;  /* 0x0000001d0a077219 */ /* 0x002fe2000000120b */
[----:B0-----:R-:W-:Y:S01]  /*7fc0*/  VIADD R11, R22, 0xffffffff ;  /* 0xffffffff160b7836 */ /* 0x001fe20000000000 */
[----:B------:R-:W-:Y:S01]  /*7fd0*/  LOP3.LUT R32, R16, R27, RZ, 0xc0, !PT ;  /* 0x0000001b10207212 */ /* 0x000fe200078ec0ff */
[----:B------:R-:W-:Y:S02]  /*7fe0*/  IMAD.MOV R20, RZ, RZ, -R20 ;  /* 0x000000ffff147224 */ /* 0x000fe400078e0a14 */
[----:B------:R-:W-:Y:S01]  /*7ff0*/  IMAD.MOV R10, RZ, RZ, -R7 ;  /* 0x000000ffff0a7224 */ /* 0x000fe200078e0a07 */
[----:B------:R-:W-:Y:S01]  /*8000*/  LOP3.LUT R18, R18, R11, RZ, 0xc0, !PT ;  /* 0x0000000b12127212 */ /* 0x000fe200078ec0ff */
[----:B------:R-:W-:Y:S02]  /*8010*/  IMAD R32, R28, R7, R32 ;  /* 0x000000071c207224 */ /* 0x000fe400078e0220 */
[----:B---3--:R-:W-:Y:S02]  /*8020*/  @P3 IMAD R25, R23, R20, R24 ;  /* 0x0000001417193224 */ /* 0x008fe400078e0218 */
[----:B--2---:R-:W-:-:S02]  /*8030*/  IMAD R7, R10, R33, R21 ;  /* 0x000000210a077224 */ /* 0x004fc400078e0215 */
[----:B------:R-:W-:Y:S02]  /*8040*/  IMAD R32, R32, R34, R25 ;  /* 0x0000002220207224 */ /* 0x000fe400078e0219 */
[----:B------:R-:W-:Y:S02]  /*8050*/  IMAD R7, R7, R22, R18 ;  /* 0x0000001607077224 */ /* 0x000fe400078e0212 */
[----:B------:R-:W-:-:S03]  /*8060*/  IMAD.MOV.U32 R10, RZ, RZ, 0x1 ;  /* 0x00000001ff0a7424 */ /* 0x000fc600078e00ff */
[----:B------:R-:W-:Y:S02]  /*8070*/  SEL R11, R7, R32, !P3 ;  /* 0x00000020070b7207 */ /* 0x000fe40005800000 */
[----:B------:R-:W-:Y:S01]  /*8080*/  SEL R32, R32, R7, !P3 ;  /* 0x0000000720207207 */ /* 0x000fe20005800000 */
[----:B------:R-:W-:-:S07]  /*8090*/  IMAD.MOV.U32 R7, RZ, RZ, R19 ;  /* 0x000000ffff077224 */ /* 0x000fce00078e0013 */
.L_x_168:
[----:B------:R-:W-:Y:S01]  /*80a0*/  LOP3.LUT P0, RZ, R10, 0xff, RZ, 0xc0, !PT ;  /* 0x000000ff0aff7812 */ /* 0x000fe2000780c0ff */
[----:B------:R-:W-:-:S12]  /*80b0*/  IMAD.MOV.U32 R10, RZ, RZ, R32 ;  /* 0x000000ffff0a7224 */ /* 0x000fd800078e0020 */
[----:B------:R-:W-:Y:S05]  /*80c0*/  @P0 BRA `(.L_x_171) ;  /* 0xffffff9000380947 */ /* 0x000fea000383ffff */
[----:B------:R-:W-:Y:S05]  /*80d0*/  EXIT ;  /* 0x000000000000794d */ /* 0x000fea0003800000 */
.L_x_7:
[----:B0-----:R-:W-:Y:S01]  /*80e0*/  ULDC.64 UR4, c[0x0][0x650] ;  /* 0x0001940000047ab9 */ /* 0x001fe20000000a00 */
        /* <DEDUP_REMOVED lines=25> */
.L_x_173:
[----:B------:R-:W0:Y:S01]  /*8280*/  LDC.64 R28, c[0x0][0x640] ;  /* 0x00019000ff1c7b82 */ /* 0x000e220000000a00 */
[-CC-:B------:R-:W-:Y:S01]  /*8290*/  SHF.R.U64 R21, R16, R6.reuse, R17.reuse ;  /* 0x0000000610157219 */ /* 0x180fe20000001211 */
[----:B------:R-:W-:Y:S01]  /*82a0*/  IMAD.MOV.U32 R31, RZ, RZ, 0x1 ;  /* 0x00000001ff1f7424 */ /* 0x000fe200078e00ff */
[----:B------:R-:W-:Y:S02]  /*82b0*/  SHF.R.U32.HI R5, RZ, R6, R17 ;  /* 0x00000006ff057219 */ /* 0x000fe40000011611 */
        /* <DEDUP_REMOVED lines=9> */
[----:B0-----:R-:W-:Y:S01]  /*8350*/  ISETP.NE.U32.AND P0, PT, R28, RZ, PT ;  /* 0x000000ff1c00720c */ /* 0x001fe20003f05070 */
[----:B------:R-:W-:-:S03]  /*8360*/  IMAD.MOV.U32 R11, RZ, RZ, -0x1 ;  /* 0xffffffffff0b7424 */ /* 0x000fc600078e00ff */
[----:B------:R-:W-:Y:S02]  /*8370*/  ISETP.NE.AND.EX P0, PT, R29, RZ, PT, P0 ;  /* 0x000000ff1d00720c */ /* 0x000fe40003f05300 */
[----:B------:R-:W0:Y:S01]  /*8380*/  LDC R24, c[0x0][0x600] ;  /* 0x00018000ff187b82 */ /* 0x000e220000000800 */
[-CC-:B-1----:R-:W-:Y:S02]  /*8390*/  SHF.R.U64 R18, R10, R14.reuse, R5.reuse ;  /* 0x0000000e0a127219 */ /* 0x182fe40000001205 */
[----:B------:R-:W-:-:S05]  /*83a0*/  SHF.R.U32.HI R5, RZ, R14, R5 ;  /* 0x0000000eff057219 */ /* 0x000fca0000011605 */
        /* <DEDUP_REMOVED lines=21> */
.L_x_174:
[----:B-1----:R-:W-:Y:S01]  /*8500*/  SHF.R.U64 R6, R10, R25, R11 ;  /* 0x000000190a067219 */ /* 0x002fe2000000120b */
[----:B0-----:R-:W-:Y:S01]  /*8510*/  VIADD R11, R24, 0xffffffff ;  /* 0xffffffff180b7836 */ /* 0x001fe20000000000 */
[----:B------:R-:W-:Y:S01]  /*8520*/  SHF.L.U32 R9, R31, R26, RZ ;  /* 0x0000001a1f097219 */ /* 0x000fe200000006ff */
[----:B------:R-:W-:Y:S01]  /*8530*/  @P3 IMAD R12, R13, R20, R8 ;  /* 0x000000140d0c3224 */ /* 0x000fe200078e0208 */
[----:B------:R-:W-:Y:S01]  /*8540*/  LOP3.LUT R5, R22, R33, RZ, 0xc0, !PT ;  /* 0x0000002116057212 */ /* 0x000fe200078ec0ff */
[----:B------:R-:W-:Y:S01]  /*8550*/  IMAD.MOV R10, RZ, RZ, -R6 ;  /* 0x000000ffff0a7224 */ /* 0x000fe200078e0a06 */
[----:B------:R-:W-:Y:S01]  /*8560*/  LOP3.LUT R18, R18, R11, RZ, 0xc0, !PT ;  /* 0x0000000b12127212 */ /* 0x000fe200078ec0ff */
[----:B------:R-:W-:Y:S02]  /*8570*/  IMAD.MOV.U32 R8, RZ, RZ, 0x1 ;  /* 0x00000001ff087424 */ /* 0x000fe400078e00ff */
[----:B------:R-:W-:Y:S02]  /*8580*/  IMAD R9, R9, R6, R5 ;  /* 0x0000000609097224 */ /* 0x000fe400078e0205 */
[----:B--2---:R-:W-:-:S02]  /*8590*/  IMAD R5, R10, R27, R23 ;  /* 0x0000001b0a057224 */ /* 0x004fc400078e0217 */
[----:B---3--:R-:W-:Y:S02]  /*85a0*/  IMAD R6, R9, R30, R12 ;  /* 0x0000001e09067224 */ /* 0x008fe400078e020c */
[----:B------:R-:W-:Y:S01]  /*85b0*/  IMAD R9, R5, R24, R18 ;  /* 0x0000001805097224 */ /* 0x000fe200078e0212 */
[----:B------:R-:W-:Y:S01]  /*85c0*/  PRMT R5, R8, 0x7610, R5 ;  /* 0x0000761008057816 */ /* 0x000fe20000000005 */
[----:B------:R-:W-:-:S03]  /*85d0*/  IMAD.MOV.U32 R16, RZ, RZ, R21 ;  /* 0x000000ffff107224 */ /* 0x000fc600078e0015 */
[----:B------:R-:W-:Y:S02]  /*85e0*/  SEL R17, R9, R6, !P3 ;  /* 0x0000000609117207 */ /* 0x000fe40005800000 */
[----:B------:R-:W-:-:S07]  /*85f0*/  SEL R6, R6, R9, !P3 ;  /* 0x0000000906067207 */ /* 0x000fce0005800000 */
.L_x_172:
[----:B------:R-:W-:-:S08]  /*8600*/  NOP ;  /* 0x0000000000007918 */ /* 0x000fd00000000000 */
[----:B------:R-:W0:-:S00]  /*8610*/  USETMAXREG.DEALLOC.CTAPOOL 0x28 ;  /* 0x00000028000079c8 */ /* 0x000e0000080e0500 */
[----:B0-----:R-:W-:-:S13]  /*8620*/  ISETP.NE.AND P0, PT, R7, RZ, PT ;  /* 0x000000ff0700720c */ /* 0x001fda0003f05270 */
[----:B------:R-:W-:Y:S05]  /*8630*/  @P0 EXIT ;  /* 0x000000000000094d */ /* 0x000fea0003800000 */
[----:B------:R-:W-:Y:S01]  /*8640*/  LOP3.LUT P0, RZ, R5, 0xff, RZ, 0xc0, !PT ;  /* 0x000000ff05ff7812 */ /* 0x000fe2000780c0ff */
[----:B------:R-:W-:Y:S02]  /*8650*/  IMAD.MOV.U32 R11, RZ, RZ, 0x1 ;  /* 0x00000001ff0b7424 */ /* 0x000fe400078e00ff */
[----:B------:R-:W-:-:S10]  /*8660*/  IMAD.MOV.U32 R15, RZ, RZ, RZ ;  /* 0x000000ffff0f7224 */ /* 0x000fd400078e00ff */
[----:B------:R-:W-:Y:S05]  /*8670*/  @!P0 BRA `(.L_x_175) ;  /* 0x0000000c00748947 */ /* 0x000fea0003800000 */
[----:B------:R-:W0:Y:S01]  /*8680*/  LDC R5, c[0x0][0x28c] ;  /* 0x0000a300ff057b82 */ /* 0x000e220000000800 */
[----:B------:R-:W-:Y:S01]  /*8690*/  ULDC UR5, c[0x0][0x658] ;  /* 0x0001960000057ab9 */ /* 0x000fe20000000800 */
[----:B------:R-:W-:Y:S01]  /*86a0*/  UMOV UR11, 0xffffffff ;  /* 0xffffffff000b7882 */ /* 0x000fe20000000000 */
[----:B------:R-:W-:Y:S01]  /*86b0*/  UMOV UR16, 0x1 ;  /* 0x0000000100107882 */ /* 0x000fe20000000000 */
[----:B------:R-:W-:Y:S01]  /*86c0*/  USHF.L.U32 UR11, UR11, UR5, URZ ;  /* 0x000000050b0b7299 */ /* 0x000fe2000800063f */
[----:B------:R-:W-:Y:S01]  /*86d0*/  BSSY B0, `(.L_x_175) ;  /* 0x00000d7000007945 */ /* 0x000fe20003800000 */
[----:B------:R-:W-:Y:S01]  /*86e0*/  ULDC UR9, c[0x0][0xc] ;  /* 0x0000030000097ab9 */ /* 0x000fe20000000800 */
[----:B------:R-:W-:Y:S01]  /*86f0*/  ULDC UR12, c[0x0][0x10] ;  /* 0x00000400000c7ab9 */ /* 0x000fe20000000800 */
[----:B------:R-:W1:Y:S01]  /*8700*/  S2UR UR8, SR_CgaCtaId ;  /* 0x00000000000879c3 */ /* 0x000e620000008800 */
[----:B------:R-:W-:Y:S01]  /*8710*/  ULOP3.LUT UR13, URZ, UR11, URZ, 0x33, !UPT ;  /* 0x0000000b3f0d7292 */ /* 0x000fe2000f8e333f */
[----:B------:R-:W-:Y:S01]  /*8720*/  IMAD.MOV.U32 R13, RZ, RZ, 0x1 ;  /* 0x00000001ff0d7424 */ /* 0x000fe200078e00ff */
[----:B------:R-:W-:Y:S01]  /*8730*/  LOP3.LUT R14, R4, 0x2, RZ, 0xfc, !PT ;  /* 0x00000002040e7812 */ /* 0x000fe200078efcff */
[----:B------:R-:W-:Y:S01]  /*8740*/  IMAD.MOV.U32 R11, RZ, RZ, 0x1 ;  /* 0x00000001ff0b7424 */ /* 0x000fe200078e00ff */
[----:B------:R-:W-:Y:S01]  /*8750*/  ULDC UR4, c[0x0][0x600] ;  /* 0x0001800000047ab9 */ /* 0x000fe20000000800 */
[----:B------:R-:W-:Y:S01]  /*8760*/  IMAD.MOV.U32 R15, RZ, RZ, RZ ;  /* 0x000000ffff0f7224 */ /* 0x000fe200078e00ff */
[----:B------:R-:W-:Y:S01]  /*8770*/  UMOV UR15, 0x5 ;  /* 0x00000005000f7882 */ /* 0x000fe20000000000 */
[----:B------:R-:W-:-:S02]  /*8780*/  UIADD3 UR4, UR4, -0x1, URZ ;  /* 0xffffffff04047890 */ /* 0x000fc4000fffe03f */
[----:B------:R-:W-:Y:S01]  /*8790*/  USHF.L.U32 UR5, UR16, UR5, URZ ;  /* 0x0000000510057299 */ /* 0x000fe2000800063f */
[----:B------:R-:W-:Y:S01]  /*87a0*/  ULDC.64 UR28, c[0x0][0x198] ;  /* 0x00006600001c7ab9 */ /* 0x000fe20000000a00 */
[----:B0-----:R-:W-:-:S05]  /*87b0*/  VIADD R5, R5, 0x3f ;  /* 0x0000003f05057836 */ /* 0x001fca0000000000 */
[----:B------:R-:W-:Y:S01]  /*87c0*/  SHF.R.S32.HI R8, RZ, 0x1f, R5 ;  /* 0x0000001fff087819 */ /* 0x000fe20000011405 */
[----:B-1----:R-:W-:-:S03]  /*87d0*/  ULOP3.LUT UR10, UR8, 0x1, URZ, 0xc0, !UPT ;  /* 0x00000001080a7892 */ /* 0x002fc6000f8ec03f */
[----:B------:R-:W-:Y:S01]  /*87e0*/  LEA.HI R8, R8, R5, RZ, 0x6 ;  /* 0x0000000508087211 */ /* 0x000fe200078f30ff */
[----:B------:R-:W-:Y:S02]  /*87f0*/  USHF.R.U32.HI UR27, URZ, 0x1, UR8 ;  /* 0x000000013f1b7899 */ /* 0x000fe40008011608 */
[----:B------:R-:W-:Y:S01]  /*8800*/  USHF.L.U32 UR6, UR8, 0x5, URZ ;  /* 0x0000000508067899 */ /* 0x000fe2000800063f */
[----:B------:R-:W-:Y:S01]  /*8810*/  SHF.R.S32.HI R10, RZ, 0x6, R8 ;  /* 0x00000006ff0a7819 */ /* 0x000fe20000011408 */
[----:B------:R-:W-:Y:S02]  /*8820*/  USHF.L.U32 UR7, UR8, 0xb, URZ ;  /* 0x0000000b08077899 */ /* 0x000fe4000800063f */
[----:B------:R-:W-:Y:S02]  /*8830*/  ULOP3.LUT UR8, UR8, 0xfffffffe, URZ, 0xc0, !UPT ;  /* 0xfffffffe08087892 */ /* 0x000fe4000f8ec03f */
[----:B------:R-:W-:Y:S01]  /*8840*/  UISETP.GT.U32.AND UP0, UPT, UR10, 0xffff, UPT ;  /* 0x0000ffff0a00788c */ /* 0x000fe2000bf04070 */
[----:B------:R-:W-:Y:S01]  /*8850*/  VIADD R5, R10, 0x1 ;  /* 0x000000010a057836 */ /* 0x000fe20000000000 */
[----:B------:R-:W-:-:S02]  /*8860*/  USHF.L.U32 UR14, UR16, UR8, URZ ;  /* 0x00000008100e7299 */ /* 0x000fc4000800063f */
[----:B------:R-:W-:Y:S02]  /*8870*/  ULOP3.LUT UR11, UR8, 0x1, URZ, 0xfc, !UPT ;  /* 0x00000001080b7892 */ /* 0x000fe4000f8efc3f */
[----:B------:R-:W-:Y:S02]  /*8880*/  UIMAD.WIDE.U32 UR8, UR9, UR12, URZ ;  /* 0x0000000c090872a5 */ /* 0x000fe4000f8e003f */
[----:B------:R-:W-:Y:S01]  /*8890*/  USEL UR10, UR10, 0xffff, !UP0 ;  /* 0x0000ffff0a0a7887 */ /* 0x000fe2000c000000 */
[----:B------:R-:W-:Y:S01]  /*88a0*/  ULDC UR12, c[0x0][0x14] ;  /* 0x00000500000c7ab9 */ /* 0x000fe20000000800 */
[----:B------:R-:W-:Y:S02]  /*88b0*/  USHF.L.U32 UR11, UR16, UR11, URZ ;  /* 0x0000000b100b7299 */ /* 0x000fe4000800063f */
[----:B------:R-:W-:Y:S02]  /*88c0*/  UIMAD.WIDE.U32 UR24, UR8, UR12, URZ ;  /* 0x0000000c081872a5 */ /* 0x000fe4000f8e003f */
[----:B------:R-:W-:-:S02]  /*88d0*/  UIMAD UR21, UR9, UR12, URZ ;  /* 0x0000000c091572a4 */ /* 0x000fc4000f8e023f */
[----:B------:R-:W-:Y:S02]  /*88e0*/  ULOP3.LUT UR10, UR10, 0xffff, URZ, 0xc0, !UPT ;  /* 0x0000ffff0a0a7892 */ /* 0x000fe4000f8ec03f */
[----:B------:R-:W-:Y:S02]  /*88f0*/  ULOP3.LUT UR6, UR6, 0x20, URZ, 0xc0, !UPT ;  /* 0x0000002006067892 */ /* 0x000fe4000f8ec03f */
[----:B------:R-:W-:Y:S02]  /*8900*/  ULOP3.LUT UR7, UR7, 0x800, URZ, 0xc0, !UPT ;  /* 0x0000080007077892 */ /* 0x000fe4000f8ec03f */
[----:B------:R-:W-:Y:S02]  /*8910*/  ULOP3.LUT UR14, UR14, UR11, URZ, 0xfc, !UPT ;  /* 0x0000000b0e0e7292 */ /* 0x000fe4000f8efc3f */
[----:B------:R-:W-:Y:S02]  /*8920*/  UIADD3 UR21, UR25, UR21, URZ ;  /* 0x0000001519157290 */ /* 0x000fe4000fffe03f */
[----:B------:R-:W-:-:S12]  /*8930*/  USHF.L.U32 UR15, UR15, UR10, URZ ;  /* 0x0000000a0f0f7299 */ /* 0x000fd8000800063f */
.L_x_186:
[----:B------:R-:W-:-:S03]  /*8940*/  UMOV UR8, 0xffffffff ;  /* 0xffffffff00087882 */ /* 0x000fc60000000000 */
[----:B------:R-:W-:Y:S05]  /*8950*/  BRA.DIV UR8, `(.L_x_176) ;  /* 0x0000000e08887947 */ /* 0x000fea000b800000 */
[----:B------:R-:W-:-:S13]  /*8960*/  ELECT P0, URZ, PT ;  /* 0x00000000003f782f */ /* 0x000fda0003800000 */
.L_x_196:
[----:B------:R-:W0:Y:S01]  /*8970*/  LDC R7, c[0x0][0x28c] ;  /* 0x0000a300ff077b82 */ /* 0x000e220000000800 */
[----:B------:R-:W-:Y:S01]  /*8980*/  BSSY B1, `(.L_x_177) ;  /* 0x000003b000017945 */ /* 0x000fe20003800000 */
[----:B0-----:R-:W-:-:S13]  /*8990*/  ISETP.LT.OR P0, PT, R7, 0x1, !P0 ;  /* 0x000000010700780c */ /* 0x001fda0004701670 */
[----:B------:R-:W-:Y:S05]  /*89a0*/  @P0 BRA `(.L_x_178) ;  /* 0x0000000000e00947 */ /* 0x000fea0003800000 */
[----:B------:R-:W-:Y:S01]  /*89b0*/  LEA R9, R6, UR27, 0x1 ;  /* 0x0000001b06097c11 */ /* 0x000fe2000f8e08ff */
[----:B------:R-:W-:Y:S01]  /*89c0*/  IMAD.MOV.U32 R21, RZ, RZ, RZ ;  /* 0x000000ffff157224 */ /* 0x000fe200078e00ff */
[----:B------:R-:W-:Y:S01]  /*89d0*/  LEA R17, R17, UR6, 0x6 ;  /* 0x0000000611117c11 */ /* 0x000fe2000f8e30ff */
[----:B------:R-:W-:Y:S02]  /*89e0*/  IMAD.MOV.U32 R6, RZ, RZ, R5 ;  /* 0x000000ffff067224 */ /* 0x000fe400078e0005 */
[----:B------:R-:W-:Y:S02]  /*89f0*/  IMAD.MOV.U32 R7, RZ, RZ, R11 ;  /* 0x000000ffff077224 */ /* 0x000fe400078e000b */
[----:B------:R-:W-:Y:S02]  /*8a00*/  IMAD.MOV.U32 R8, RZ, RZ, R15 ;  /* 0x000000ffff087224 */ /* 0x000fe400078e000f */
[----:B------:R-:W-:-:S07]  /*8a10*/  IMAD.SHL.U32 R18, R9, 0x80, RZ ;  /* 0x0000008009127824 */ /* 0x000fce00078e00ff */
.L_x_181:
[----:B------:R-:W0:Y:S01]  /*8a20*/  S2R R12, SR_CgaCtaId ;  /* 0x00000000000c7919 */ /* 0x000e220000008800 */
[----:B------:R-:W-:Y:S02]  /*8a30*/  MOV R9, 0x400 ;  /* 0x0000040000097802 */ /* 0x000fe40000000f00 */
[----:B------:R-:W-:Y:S02]  /*8a40*/  LOP3.LUT P1, RZ, R0, 0x7f, RZ, 0xc0, !PT ;  /* 0x0000007f00ff7812 */ /* 0x000fe4000782c0ff */
[----:B0-----:R-:W-:Y:S02]  /*8a50*/  LEA R19, R12, R9, 0x18 ;  /* 0x000000090c137211 */ /* 0x001fe400078ec0ff */
[----:B------:R-:W-:-:S09]  /*8a60*/  SHF.L.U32 R9, R7, 0x1f, RZ ;  /* 0x0000001f07097819 */ /* 0x000fd200000006ff */
[----:B------:R-:W0:Y:S01]  /*8a70*/  @!P1 LDC R12, c[0x0][0x500] ;  /* 0x00014000ff0c9b82 */ /* 0x000e220000000800 */
[----:B------:R-:W-:-:S04]  /*8a80*/  IMAD R20, R8, 0x8, R19 ;  /* 0x0000000808147824 */ /* 0x000fc800078e0213 */
[----:B------:R-:W1:Y:S02]  /*8a90*/  SYNCS.PHASECHK.TRANS64.TRYWAIT P0, [R20+URZ+0x18], R9 ;  /* 0x00001809140075a7 */ /* 0x000e64000800017f */
[----:B-1----:R-:W-:Y:S05]  /*8aa0*/  @!P0 BRA `(.L_x_179) ;  /* 0x0000000c00548947 */ /* 0x002fea0003800000 */
.L_x_197:
[----:B-1----:R-:W-:Y:S01]  /*8ab0*/  PRMT R9, R14, 0x9910, RZ ;  /* 0x000099100e097816 */ /* 0x002fe200000000ff */
[----:B0-----:R0:W-:Y:S03]  /*8ac0*/  @!P1 SYNCS.ARRIVE.TRANS64 RZ, [R20+URZ], R12 ;  /* 0x0000000c14ff99a7 */ /* 0x0011e6000800003f */
[----:B------:R-:W-:-:S13]  /*8ad0*/  ISETP.NE.AND P0, PT, R9, 0x2, PT ;  /* 0x000000020900780c */ /* 0x000fda0003f05270 */
[----:B0-----:R-:W-:Y:S05]  /*8ae0*/  @P0 BRA `(.L_x_180) ;  /* 0x0000000000040947 */ /* 0x001fea0003800000 */
[----:B------:R-:W-:Y:S01]  /*8af0*/  BPT.TRAP 0x1 ;  /* 0x000000040000795c */ /* 0x000fe20000300000 */
.L_x_180:
[----:B------:R-:W-:Y:S01]  /*8b00*/  LEA R9, R8, UR27, 0x1 ;  /* 0x0000001b08097c11 */ /* 0x000fe2000f8e08ff */
[----:B------:R-:W-:Y:S01]  /*8b10*/  VIADD R6, R6, 0xffffffff ;  /* 0xffffffff06067836 */ /* 0x000fe20000000000 */
[----:B------:R-:W-:Y:S01]  /*8b20*/  R2UR UR11, R8 ;  /* 0x00000000080b72ca */ /* 0x000fe200000e0000 */
[----:B------:R-:W-:Y:S01]  /*8b30*/  UIADD3 UR16, UP0, UR28, 0xf0, URZ ;  /* 0x000000f01c107890 */ /* 0x000fe2000ff1e03f */
[----:B------:R-:W-:Y:S01]  /*8b40*/  R2UR UR22, R19 ;  /* 0x00000000131672ca */ /* 0x000fe200000e0000 */
[----:B------:R-:W-:Y:S01]  /*8b50*/  IMAD.U32 R9, R9, 0x2000, R19 ;  /* 0x0000200009097824 */ /* 0x000fe200078e0013 */
[----:B------:R-:W-:Y:S01]  /*8b60*/  R2UR UR23, R18 ;  /* 0x00000000121772ca */ /* 0x000fe200000e0000 */
[----:B------:R-:W-:Y:S01]  /*8b70*/  UIADD3 UR32, UP1, UR28, 0x1f0, URZ ;  /* 0x000001f01c207890 */ /* 0x000fe2000ff3e03f */
[----:B------:R-:W-:Y:S01]  /*8b80*/  R2UR UR9, R20 ;  /* 0x00000000140972ca */ /* 0x000fe200000e0000 */
[----:B------:R-:W-:Y:S01]  /*8b90*/  UIADD3.X UR17, URZ, UR29, URZ, UP0, !UPT ;  /* 0x0000001d3f117290 */ /* 0x000fe200087fe43f */
[----:B------:R-:W-:Y:S01]  /*8ba0*/  R2UR UR8, R9 ;  /* 0x00000000090872ca */ /* 0x000fe200000e0000 */
[----:B------:R-:W-:Y:S01]  /*8bb0*/  UPRMT UR20, URZ, 0x5410, UR15 ;  /* 0x000054103f147896 */ /* 0x000fe2000800000f */
[----:B------:R-:W-:Y:S01]  /*8bc0*/  R2UR UR10, R21 ;  /* 0x00000000150a72ca */ /* 0x000fe200000e0000 */
[----:B------:R-:W-:Y:S01]  /*8bd0*/  VIADD R8, R8, 0x1 ;  /* 0x0000000108087836 */ /* 0x000fe20000000000 */
[----:B------:R-:W-:Y:S01]  /*8be0*/  R2UR UR12, R16 ;  /* 0x00000000100c72ca */ /* 0x000fe200000e0000 */
[----:B------:R-:W-:Y:S01]  /*8bf0*/  ULEA UR11, UR11, UR7, 0xc ;  /* 0x000000070b0b7291 */ /* 0x000fe2000f8e603f */
[----:B------:R-:W-:Y:S01]  /*8c00*/  R2UR UR26, R17 ;  /* 0x00000000111a72ca */ /* 0x000fe200000e0000 */
[----:B------:R-:W-:Y:S01]  /*8c10*/  UPRMT UR30, URZ, 0x5410, UR14 ;  /* 0x000054103f1e7896 */ /* 0x000fe2000800000e */
[----:B------:R-:W-:Y:S01]  /*8c20*/  ISETP.GT.AND P1, PT, R6, 0x1, PT ;  /* 0x000000010600780c */ /* 0x000fe20003f24270 */
[----:B------:R-:W-:Y:S01]  /*8c30*/  UIADD3 UR22, UR22, 0xc100, UR11 ;  /* 0x0000c10016167890 */ /* 0x000fe2000fffe00b */
[----:B------:R-:W-:Y:S01]  /*8c40*/  ISETP.NE.AND P0, PT, R8, 0x3, PT ;  /* 0x000000030800780c */ /* 0x000fe20003f05270 */
[----:B------:R-:W-:Y:S01]  /*8c50*/  UIADD3.X UR33, URZ, UR29, URZ, UP1, !UPT ;  /* 0x0000001d3f217290 */ /* 0x000fe20008ffe43f */
[----:B------:R-:W-:Y:S01]  /*8c60*/  VIADD R21, R21, 0x40 ;  /* 0x0000004015157836 */ /* 0x000fe20000000000 */
[----:B------:R-:W-:Y:S01]  /*8c70*/  UIADD3 UR8, UR8, 0x100, URZ ;  /* 0x0000010008087890 */ /* 0x000fe2000fffe03f */
[----:B------:R-:W-:Y:S01]  /*8c80*/  SEL R12, RZ, 0x1, P0 ;  /* 0x00000001ff0c7807 */ /* 0x000fe20000000000 */
[----:B------:R-:W-:Y:S01]  /*8c90*/  UMOV UR18, 0x0 ;  /* 0x0000000000127882 */ /* 0x000fe20000000000 */
[----:B------:R-:W-:Y:S01]  /*8ca0*/  UMOV UR19, 0x10000000 ;  /* 0x1000000000137882 */ /* 0x000fe20000000000 */
[----:B------:R-:W-:Y:S01]  /*8cb0*/  UMOV UR11, UR23 ;  /* 0x00000017000b7c82 */ /* 0x000fe20008000000 */
[----:B------:R-:W-:-:S02]  /*8cc0*/  LOP3.LUT R7, R7, R12, RZ, 0x3c, !PT ;  /* 0x0000000c07077212 */ /* 0x000fc400078e3cff */
[----:B------:R-:W-:Y:S02]  /*8cd0*/  SEL R8, R8, RZ, P0 ;  /* 0x000000ff08087207 */ /* 0x000fe40000000000 */
[----:B------:R0:W-:Y:S02]  /*8ce0*/  UTMALDG.3D.MULTICAST [UR8], [UR16], UR20, desc[UR18] ;  /* 0x00001208100073b4 */ /* 0x0001e40008011814 */
[----:B0-----:R-:W-:Y:S01]  /*8cf0*/  UMOV UR8, UR22 ;  /* 0x0000001600087c82 */ /* 0x001fe20008000000 */
[----:B------:R-:W-:Y:S02]  /*8d00*/  UMOV UR11, UR26 ;  /* 0x0000001a000b7c82 */ /* 0x000fe40008000000 */
[----:B------:R0:W-:Y:S02]  /*8d10*/  UTMALDG.3D.MULTICAST [UR8], [UR32], UR30, desc[UR18] ;  /* 0x00001208200073b4 */ /* 0x0001e4000801181e */
[----:B0-----:R-:W-:Y:S05]  /*8d20*/  @P1 BRA `(.L_x_181) ;  /* 0xfffffffc003c1947 */ /* 0x001fea000383ffff */
.L_x_178:
[----:B------:R-:W-:Y:S05]  /*8d30*/  BSYNC B1 ;  /* 0x0000000000017941 */ /* 0x000fea0003800000 */
.L_x_177:
[----:B------:R-:W-:Y:S01]  /*8d40*/  LOP3.LUT P1, RZ, R13, 0xff, RZ, 0xc0, !PT ;  /* 0x000000ff0dff7812 */ /* 0x000fe2000782c0ff */
[C---:B------:R-:W-:Y:S01]  /*8d50*/  IMAD.IADD R15, R10.reuse, 0x1, R15 ;  /* 0x000000010a0f7824 */ /* 0x040fe200078e020f */
[----:B------:R-:W-:Y:S01]  /*8d60*/  ULDC.64 UR8, c[0x0][0x650] ;  /* 0x0001940000087ab9 */ /* 0x000fe20000000a00 */
[C---:B------:R-:W-:Y:S01]  /*8d70*/  ISETP.GE.U32.AND P2, PT, R10.reuse, 0x3, PT ;  /* 0x000000030a00780c */ /* 0x040fe20003f46070 */
[----:B------:R-:W-:Y:S01]  /*8d80*/  BSSY B1, `(.L_x_182) ;  /* 0x0000069000017945 */ /* 0x000fe20003800000 */
[----:B------:R-:W-:Y:S01]  /*8d90*/  IMAD.MOV.U32 R17, RZ, RZ, -0x1 ;  /* 0xffffffffff117424 */ /* 0x000fe200078e00ff */
[----:B------:R-:W-:Y:S01]  /*8da0*/  ISETP.GT.U32.AND P0, PT, R15, 0x2, PT ;  /* 0x000000020f00780c */ /* 0x000fe20003f04070 */
[----:B------:R-:W-:Y:S01]  /*8db0*/  IMAD.MOV.U32 R16, RZ, RZ, -0x1 ;  /* 0xffffffffff107424 */ /* 0x000fe200078e00ff */
[----:B------:R-:W-:Y:S02]  /*8dc0*/  PRMT R13, RZ, 0x7610, R13 ;  /* 0x00007610ff0d7816 */ /* 0x000fe4000000000d */
[----:B------:R-:W-:-:S03]  /*8dd0*/  ISETP.LT.U32.AND P0, PT, R10, 0x3, P0 ;  /* 0x000000030a00780c */ /* 0x000fc60000701070 */
[----:B------:R-:W0:Y:S01]  /*8de0*/  @P1 S2R R7, SR_CgaCtaId ;  /* 0x0000000000071919 */ /* 0x000e220000008800 */
[----:B------:R-:W-:-:S04]  /*8df0*/  @P1 MOV R6, 0x400 ;  /* 0x0000040000061802 */ /* 0x000fc80000000f00 */
[----:B0-----:R-:W-:Y:S01]  /*8e00*/  @P1 LEA R8, R7, R6, 0x18 ;  /* 0x0000000607081211 */ /* 0x001fe200078ec0ff */
[----:B------:R-:W-:Y:S01]  /*8e10*/  IMAD.WIDE.U32 R6, R15, -0x55555555, RZ ;  /* 0xaaaaaaab0f067825 */ /* 0x000fe200078e00ff */
[----:B------:R-:W-:Y:S02]  /*8e20*/  SEL R6, RZ, 0x1, !P0 ;  /* 0x00000001ff067807 */ /* 0x000fe40004000000 */
[----:B------:R0:W-:Y:S01]  /*8e30*/  @P1 SYNCS.ARRIVE.TRANS64.A1T0 RZ, [R8+URZ+0x48], RZ ;  /* 0x000048ff08ff19a7 */ /* 0x0001e2000810003f */
[----:B------:R-:W-:Y:S02]  /*8e40*/  IADD3 R2, P1, R2, UR24, RZ ;  /* 0x0000001802027c10 */ /* 0x000fe4000ff3e0ff */
[----:B------:R-:W-:Y:S01]  /*8e50*/  LOP3.LUT R11, R11, R6, RZ, 0x3c, !PT ;  /* 0x000000060b0b7212 */ /* 0x000fe200078e3cff */
[----:B------:R-:W-:Y:S01]  /*8e60*/  IMAD.MOV.U32 R6, RZ, RZ, -0x1 ;  /* 0xffffffffff067424 */ /* 0x000fe200078e00ff */
[----:B------:R-:W-:Y:S02]  /*8e70*/  IADD3.X R3, R3, UR21, RZ, P1, !PT ;  /* 0x0000001503037c10 */ /* 0x000fe40008ffe4ff */
[----:B------:R-:W-:-:S02]  /*8e80*/  ISETP.GE.U32.AND P0, PT, R2, UR8, PT ;  /* 0x0000000802007c0c */ /* 0x000fc4000bf06070 */
[----:B0-----:R-:W-:Y:S02]  /*8e90*/  SHF.R.U32.HI R8, RZ, 0x1, R7 ;  /* 0x00000001ff087819 */ /* 0x001fe40000011607 */
[----:B------:R-:W-:Y:S02]  /*8ea0*/  ISETP.GE.U32.AND.EX P0, PT, R3, UR9, PT, P0 ;  /* 0x0000000903007c0c */ /* 0x000fe4000bf06100 */
[----:B------:R-:W-:Y:S01]  /*8eb0*/  @P2 LOP3.LUT R11, R11, 0x1, R8, 0x78, !PT ;  /* 0x000000010b0b2812 */ /* 0x000fe200078e7808 */
[----:B------:R-:W-:Y:S01]  /*8ec0*/  IMAD R15, R8, -0x3, R15 ;  /* 0xfffffffd080f7824 */ /* 0x000fe200078e020f */
[----:B------:R-:W-:-:S09]  /*8ed0*/  PRMT R7, RZ, 0x7610, R7 ;  /* 0x00007610ff077816 */ /* 0x000fd20000000007 */
[----:B------:R-:W-:Y:S05]  /*8ee0*/  @P0 BRA `(.L_x_183) ;  /* 0x0000000400480947 */ /* 0x000fea0003800000 */
[----:B------:R-:W0:Y:S01]  /*8ef0*/  S2R R17, SR_CTAID.X ;  /* 0x0000000000117919 */ /* 0x000e220000002500 */
[----:B------:R-:W-:Y:S01]  /*8f00*/  ULDC.64 UR8, c[0x0][0x628] ;  /* 0x00018a0000087ab9 */ /* 0x000fe20000000a00 */
[----:B------:R-:W1:Y:S01]  /*8f10*/  LDC R18, c[0x0][0x144] ;  /* 0x00005100ff127b82 */ /* 0x000e620000000800 */
[----:B------:R-:W-:Y:S01]  /*8f20*/  ISETP.NE.U32.AND P0, PT, RZ, UR8, PT ;  /* 0x00000008ff007c0c */ /* 0x000fe2000bf05070 */
[----:B------:R-:W2:Y:S01]  /*8f30*/  S2R R12, SR_CTAID.Y ;  /* 0x00000000000c7919 */ /* 0x000ea20000002600 */
[----:B------:R-:W-:Y:S01]  /*8f40*/  ULDC UR10, c[0x0][0x150] ;  /* 0x00005400000a7ab9 */ /* 0x000fe20000000800 */
[----:B------:R-:W-:Y:S01]  /*8f50*/  ULDC UR11, c[0x0][0x630] ;  /* 0x00018c00000b7ab9 */ /* 0x000fe20000000800 */
[----:B------:R-:W-:Y:S01]  /*8f60*/  ISETP.NE.AND.EX P0, PT, RZ, UR9, PT, P0 ;  /* 0x00000009ff007c0c */ /* 0x000fe2000bf05300 */
[----:B------:R-:W-:Y:S01]  /*8f70*/  IMAD.MOV.U32 R6, RZ, RZ, R2 ;  /* 0x000000ffff067224 */ /* 0x000fe200078e0002 */
[----:B0-----:R-:W-:-:S05]  /*8f80*/  I2FP.F32.U32 R7, R17 ;  /* 0x0000001100077245 */ /* 0x001fca0000201000 */
[----:B------:R-:W-:Y:S01]  /*8f90*/  FMUL R20, R7, UR10 ;  /* 0x0000000a07147c20 */ /* 0x000fe20008400000 */
[----:B------:R-:W-:-:S05]  /*8fa0*/  IMAD.MOV.U32 R7, RZ, RZ, R3 ;  /* 0x000000ffff077224 */ /* 0x000fca00078e0003 */
[----:B--2---:R-:W-:Y:S05]  /*8fb0*/  @!P0 BRA `(.L_x_184) ;  /* 0x0000000000288947 */ /* 0x004fea0003800000 */
[----:B------:R-:W-:Y:S02]  /*8fc0*/  ULDC UR10, c[0x0][0x634] ;  /* 0x00018d00000a7ab9 */ /* 0x000fe40000000800 */
[----:B------:R-:W-:-:S05]  /*8fd0*/  IADD3 R7, P0, R2, UR10, RZ ;  /* 0x0000000a02077c10 */ /* 0x000fca000ff1e0ff */
[----:B------:R-:W-:-:S04]  /*8fe0*/  IMAD.X R19, RZ, RZ, R3, P0 ;  /* 0x000000ffff137224 */ /* 0x000fc800000e0603 */
[----:B------:R-:W-:-:S04]  /*8ff0*/  IMAD.WIDE.U32 R8, R19, UR8, RZ ;  /* 0x0000000813087c25 */ /* 0x000fc8000f8e00ff */
[----:B------:R-:W-:-:S04]  /*9000*/  IMAD.WIDE.U32 R8, P0, R7, UR9, R8 ;  /* 0x0000000907087c25 */ /* 0x000fc8000f800008 */
[----:B------:R-:W-:-:S04]  /*9010*/  IMAD.WIDE.U32 R6, R7, UR8, RZ ;  /* 0x0000000807067c25 */ /* 0x000fc8000f8e00ff */
[----:B------:R-:W-:Y:S01]  /*9020*/  IMAD.MOV.U32 R6, RZ, RZ, R9 ;  /* 0x000000ffff067224 */ /* 0x000fe200078e0009 */
[----:B------:R-:W-:Y:S01]  /*9030*/  IADD3 RZ, P1, R7, R8, RZ ;  /* 0x0000000807ff7210 */ /* 0x000fe20007f3e0ff */
[----:B------:R-:W-:-:S04]  /*9040*/  IMAD.X R7, RZ, RZ, RZ, P0 ;  /* 0x000000ffff077224 */ /* 0x000fc800000e06ff */
[----:B------:R-:W-:-:S08]  /*9050*/  IMAD.WIDE.U32.X R6, R19, UR9, R6, P1 ;  /* 0x0000000913067c25 */ /* 0x000fd000088e0406 */
.L_x_184:
[--C-:B------:R-:W-:Y:S01]  /*9060*/  SHF.R.U64 R16, R6, UR11, R7.reuse ;  /* 0x0000000b06107c19 */ /* 0x100fe20008001207 */
[----:B------:R-:W0:Y:S01]  /*9070*/  F2I.U32.TRUNC.NTZ R20, R20 ;  /* 0x0000001400147305 */ /* 0x000e22000020f000 */
[----:B------:R-:W-:Y:S01]  /*9080*/  SHF.R.U32.HI R6, RZ, UR11, R7 ;  /* 0x0000000bff067c19 */ /* 0x000fe20008011607 */
[----:B------:R-:W-:Y:S01]  /*9090*/  ULDC.64 UR8, c[0x0][0x620] ;  /* 0x0001880000087ab9 */ /* 0x000fe20000000a00 */
[----:B------:R-:W-:Y:S01]  /*90a0*/  IADD3 R9, P0, RZ, -R16, RZ ;  /* 0x80000010ff097210 */ /* 0x000fe20007f1e0ff */
[----:B------:R-:W-:Y:S01]  /*90b0*/  ULDC.64 UR10, c[0x0][0x640] ;  /* 0x00019000000a7ab9 */ /* 0x000fe20000000a00 */
[----:B------:R-:W2:Y:S03]  /*90c0*/  LDC R21, c[0x0][0x148] ;  /* 0x00005200ff157b82 */ /* 0x000ea60000000800 */
[----:B------:R-:W-:Y:S01]  /*90d0*/  IMAD.X R6, RZ, RZ, ~R6, P0 ;  /* 0x000000ffff067224 */ /* 0x000fe200000e0e06 */
[----:B------:R-:W-:-:S03]  /*90e0*/  ISETP.NE.U32.AND P0, PT, RZ, UR10, PT ;  /* 0x0000000aff007c0c */ /* 0x000fc6000bf05070 */
[----:B------:R-:W-:Y:S01]  /*90f0*/  IMAD R8, R6, UR8, RZ ;  /* 0x0000000806087c24 */ /* 0x000fe2000f8e02ff */
[----:B------:R-:W-:Y:S01]  /*9100*/  ISETP.NE.AND.EX P0, PT, RZ, UR11, PT, P0 ;  /* 0x0000000bff007c0c */ /* 0x000fe2000bf05300 */
[----:B------:R-:W-:Y:S01]  /*9110*/  IMAD.WIDE.U32 R6, R9, UR8, R2 ;  /* 0x0000000809067c25 */ /* 0x000fe2000f8e0002 */
[----:B------:R-:W-:-:S03]  /*9120*/  ULDC UR8, c[0x0][0x618] ;  /* 0x0001860000087ab9 */ /* 0x000fc60000000800 */
[----:B------:R-:W-:Y:S01]  /*9130*/  IMAD R9, R9, UR9, R8 ;  /* 0x0000000909097c24 */ /* 0x000fe2000f8e0208 */
[----:B------:R-:W-:Y:S01]  /*9140*/  ULDC UR9, c[0x0][0x154] ;  /* 0x0000550000097ab9 */ /* 0x000fe20000000800 */
[----:B0-----:R-:W-:Y:S02]  /*9150*/  IMAD.MOV R8, RZ, RZ, -R20 ;  /* 0x000000ffff087224 */ /* 0x001fe400078e0a14 */
[----:B------:R-:W-:Y:S02]  /*9160*/  IMAD.IADD R7, R7, 0x1, R9 ;  /* 0x0000000107077824 */ /* 0x000fe400078e0209 */
[----:B-1----:R-:W-:Y:S01]  /*9170*/  IMAD R17, R18, R8, R17 ;  /* 0x0000000812117224 */ /* 0x002fe200078e0211 */
[----:B------:R-:W-:Y:S02]  /*9180*/  I2FP.F32.U32 R8, R12 ;  /* 0x0000000c00087245 */ /* 0x000fe40000201000 */
[--C-:B------:R-:W-:Y:S02]  /*9190*/  SHF.R.U64 R18, R6, UR8, R7.reuse ;  /* 0x0000000806127c19 */ /* 0x100fe40008001207 */
[----:B------:R-:W-:Y:S01]  /*91a0*/  SHF.R.U32.HI R7, RZ, UR8, R7 ;  /* 0x00000008ff077c19 */ /* 0x000fe20008011607 */
[----:B------:R-:W-:Y:S01]  /*91b0*/  FMUL R8, R8, UR9 ;  /* 0x0000000908087c20 */ /* 0x000fe20008400000 */
[----:B------:R-:W-:-:S02]  /*91c0*/  ULDC UR8, c[0x0][0x608] ;  /* 0x0001820000087ab9 */ /* 0x000fc40000000800 */
[--C-:B------:R-:W-:Y:S01]  /*91d0*/  SHF.R.U64 R20, R18, UR8, R7.reuse ;  /* 0x0000000812147c19 */ /* 0x100fe20008001207 */
[----:B------:R0:W1:Y:S01]  /*91e0*/  F2I.U32.TRUNC.NTZ R22, R8 ;  /* 0x0000000800167305 */ /* 0x000062000020f000 */
[----:B------:R-:W-:Y:S01]  /*91f0*/  SHF.R.U32.HI R7, RZ, UR8, R7 ;  /* 0x00000008ff077c19 */ /* 0x000fe20008011607 */
[----:B------:R-:W-:-:S03]  /*9200*/  ULDC UR8, c[0x0][0x658] ;  /* 0x0001960000087ab9 */ /* 0x000fc60000000800 */
[--C-:B------:R-:W-:Y:S02]  /*9210*/  SHF.R.U64 R19, R20, UR8, R7.reuse ;  /* 0x0000000814137c19 */ /* 0x100fe40008001207 */
[----:B------:R-:W-:-:S03]  /*9220*/  SHF.R.U32.HI R23, RZ, UR8, R7 ;  /* 0x00000008ff177c19 */ /* 0x000fc60008011607 */
[----:B------:R-:W-:Y:S02]  /*9230*/  IMAD.MOV.U32 R6, RZ, RZ, R19 ;  /* 0x000000ffff067224 */ /* 0x000fe400078e0013 */
[----:B------:R-:W-:Y:S01]  /*9240*/  IMAD.MOV.U32 R7, RZ, RZ, R23 ;  /* 0x000000ffff077224 */ /* 0x000fe200078e0017 */
[----:B0-----:R-:W-:Y:S06]  /*9250*/  @!P0 BRA `(.L_x_185) ;  /* 0x0000000000288947 */ /* 0x001fec0003800000 */
        /* <DEDUP_REMOVED lines=10> */
.L_x_185:
[----:B------:R-:W-:Y:S01]  /*9300*/  ULDC UR8, c[0x0][0x648] ;  /* 0x0001920000087ab9 */ /* 0x000fe20000000800 */
[----:B-1----:R-:W-:Y:S01]  /*9310*/  IMAD.MOV R22, RZ, RZ, -R22 ;  /* 0x000000ffff167224 */ /* 0x002fe200078e0a16 */
[----:B------:R-:W-:Y:S01]  /*9320*/  SHF.R.U64 R7, R6, UR8, R7 ;  /* 0x0000000806077c19 */ /* 0x000fe20008001207 */
[----:B------:R-:W-:Y:S01]  /*9330*/  ULDC UR8, c[0x0][0x638] ;  /* 0x00018e0000087ab9 */ /* 0x000fe20000000800 */
[----:B------:R-:W-:Y:S01]  /*9340*/  LOP3.LUT R6, R20, UR13, RZ, 0xc0, !PT ;  /* 0x0000000d14067c12 */ /* 0x000fe2000f8ec0ff */
[----:B--2---:R-:W-:Y:S01]  /*9350*/  @P3 IMAD R17, R21, R22, R12 ;  /* 0x0000001615113224 */ /* 0x004fe200078e020c */
[----:B------:R-:W-:Y:S01]  /*9360*/  LOP3.LUT R18, R18, UR4, RZ, 0xc0, !PT ;  /* 0x0000000412127c12 */ /* 0x000fe2000f8ec0ff */
[----:B------:R-:W-:Y:S01]  /*9370*/  IMAD.MOV R8, RZ, RZ, -R7 ;  /* 0x000000ffff087224 */ /* 0x000fe200078e0a07 */
[----:B------:R-:W-:Y:S01]  /*9380*/  ULDC UR9, c[0x0][0x610] ;  /* 0x0001840000097ab9 */ /* 0x000fe20000000800 */
[----:B------:R-:W-:Y:S02]  /*9390*/  IMAD R6, R7, UR5, R6 ;  /* 0x0000000507067c24 */ /* 0x000fe4000f8e0206 */
[----:B------:R-:W-:Y:S01]  /*93a0*/  IMAD R19, R8, UR8, R19 ;  /* 0x0000000808137c24 */ /* 0x000fe2000f8e0213 */
[----:B------:R-:W-:Y:S01]  /*93b0*/  ULDC UR8, c[0x0][0x600] ;  /* 0x0001800000087ab9 */ /* 0x000fe20000000800 */
[----:B------:R-:W-:-:S02]  /*93c0*/  IMAD R6, R6, UR9, R17 ;  /* 0x0000000906067c24 */ /* 0x000fc4000f8e0211 */
[----:B------:R-:W-:Y:S02]  /*93d0*/  IMAD R19, R19, UR8, R18 ;  /* 0x0000000813137c24 */ /* 0x000fe4000f8e0212 */
[----:B------:R-:W-:-:S03]  /*93e0*/  IMAD.MOV.U32 R7, RZ, RZ, 0x1 ;  /* 0x00000001ff077424 */ /* 0x000fc600078e00ff */
[----:B------:R-:W-:Y:S02]  /*93f0*/  SEL R17, R19, R6, !P3 ;  /* 0x0000000613117207 */ /* 0x000fe40005800000 */
[----:B------:R-:W-:-:S07]  /*9400*/  SEL R6, R6, R19, !P3 ;  /* 0x0000001306067207 */ /* 0x000fce0005800000 */
.L_x_183:
[----:B------:R-:W-:Y:S05]  /*9410*/  BSYNC B1 ;  /* 0x0000000000017941 */ /* 0x000fea0003800000 */
.L_x_182:
[----:B------:R-:W-:-:S13]  /*9420*/  LOP3.LUT P0, RZ, R7, 0xff, RZ, 0xc0, !PT ;  /* 0x000000ff07ff7812 */ /* 0x000fda000780c0ff */
[----:B------:R-:W-:Y:S05]  /*9430*/  @P0 BRA `(.L_x_186) ;  /* 0xfffffff400400947 */ /* 0x000fea000383ffff */
[----:B------:R-:W-:Y:S05]  /*9440*/  BSYNC B0 ;  /* 0x0000000000007941 */ /* 0x000fea0003800000 */
.L_x_175:
[----:B------:R-:W-:-:S03]  /*9450*/  UMOV UR8, 0xffffffff ;  /* 0xffffffff00087882 */ /* 0x000fc60000000000 */
[----:B------:R-:W-:Y:S05]  /*9460*/  BRA.DIV UR8, `(.L_x_187) ;  /* 0x0000000208f87947 */ /* 0x000fea000b800000 */
[----:B------:R-:W-:-:S13]  /*9470*/  ELECT P0, URZ, PT ;  /* 0x00000000003f782f */ /* 0x000fda0003800000 */
.L_x_200:
[----:B------:R-:W-:Y:S04]  /*9480*/  BSSY B0, `(.L_x_188) ;  /* 0x0000022000007945 */ /* 0x000fe80003800000 */
[----:B------:R-:W-:Y:S05]  /*9490*/  @!P0 BRA `(.L_x_189) ;  /* 0x0000000000808947 */ /* 0x000fea0003800000 */
[----:B------:R-:W-:-:S04]  /*94a0*/  LOP3.LUT R4, R4, 0x2, RZ, 0xfc, !PT ;  /* 0x0000000204047812 */ /* 0x000fc800078efcff */
[----:B------:R-:W-:-:S13]  /*94b0*/  ISETP.NE.AND P0, PT, R4, 0x3, PT ;  /* 0x000000030400780c */ /* 0x000fda0003f05270 */
[----:B------:R-:W-:Y:S05]  /*94c0*/  @!P0 BRA `(.L_x_190) ;  /* 0x0000000000048947 */ /* 0x000fea0003800000 */
[----:B------:R-:W-:Y:S01]  /*94d0*/  BPT.TRAP 0x1 ;  /* 0x000000040000795c */ /* 0x000fe20000300000 */
.L_x_190:
[----:B------:R-:W0:Y:S01]  /*94e0*/  S2R R3, SR_CgaCtaId ;  /* 0x0000000000037919 */ /* 0x000e220000008800 */
[----:B------:R-:W-:-:S04]  /*94f0*/  MOV R0, 0x400 ;  /* 0x0000040000007802 */ /* 0x000fc80000000f00 */
[----:B0-----:R-:W-:Y:S02]  /*9500*/  LEA R0, R3, R0, 0x18 ;  /* 0x0000000003007211 */ /* 0x001fe400078ec0ff */
[----:B------:R-:W-:-:S03]  /*9510*/  SHF.L.U32 R3, R11, 0x1f, RZ ;  /* 0x0000001f0b037819 */ /* 0x000fc600000006ff */
[----:B------:R-:W-:-:S04]  /*9520*/  VIADD R0, R0, 0x18 ;  /* 0x0000001800007836 */ /* 0x000fc80000000000 */
[C---:B------:R-:W-:Y:S02]  /*9530*/  IMAD R4, R15.reuse, 0x8, R0 ;  /* 0x000000080f047824 */ /* 0x040fe400078e0200 */
[----:B------:R-:W-:Y:S02]  /*9540*/  VIADD R15, R15, 0x1 ;  /* 0x000000010f0f7836 */ /* 0x000fe40000000000 */
[----:B------:R-:W0:Y:S03]  /*9550*/  SYNCS.PHASECHK.TRANS64.TRYWAIT P0, [R4+URZ], R3 ;  /* 0x00000003040075a7 */ /* 0x000e26000800017f */
[----:B------:R-:W-:-:S04]  /*9560*/  ISETP.NE.AND P1, PT, R15, 0x3, PT ;  /* 0x000000030f00780c */ /* 0x000fc80003f25270 */
[----:B------:R-:W-:Y:S02]  /*9570*/  SEL R2, RZ, 0x1, P1 ;  /* 0x00000001ff027807 */ /* 0x000fe40000800000 */
[----:B------:R-:W-:Y:S02]  /*9580*/  SEL R15, R15, RZ, P1 ;  /* 0x000000ff0f0f7207 */ /* 0x000fe40000800000 */
[----:B------:R-:W-:-:S03]  /*9590*/  LOP3.LUT R11, R11, R2, RZ, 0x3c, !PT ;  /* 0x000000020b0b7212 */ /* 0x000fc600078e3cff */
[----:B------:R-:W-:Y:S01]  /*95a0*/  IMAD R6, R15, 0x8, R0 ;  /* 0x000000080f067824 */ /* 0x000fe200078e0200 */
[----:B------:R-:W-:Y:S01]  /*95b0*/  SHF.L.U32 R5, R11, 0x1f, RZ ;  /* 0x0000001f0b057819 */ /* 0x000fe200000006ff */
[----:B0-----:R-:W-:Y:S06]  /*95c0*/  @!P0 BRA `(.L_x_191) ;  /* 0x0000000000c08947 */ /* 0x001fec0003800000 */
.L_x_201:
[----:B------:R-:W1:Y:S01]  /*95d0*/  SYNCS.PHASECHK.TRANS64.TRYWAIT P0, [R6+URZ], R5 ;  /* 0x00000005060075a7 */ /* 0x000e62000800017f */
[----:B------:R-:W-:-:S05]  /*95e0*/  VIADD R2, R15, 0x1 ;  /* 0x000000010f027836 */ /* 0x000fca0000000000 */
[----:B------:R-:W-:-:S04]  /*95f0*/  ISETP.NE.AND P1, PT, R2, 0x3, PT ;  /* 0x000000030200780c */ /* 0x000fc80003f25270 */
[----:B0-----:R-:W-:Y:S02]  /*9600*/  SEL R4, RZ, 0x1, P1 ;  /* 0x00000001ff047807 */ /* 0x001fe40000800000 */
[----:B------:R-:W-:Y:S02]  /*9610*/  SEL R3, R2, RZ, P1 ;  /* 0x000000ff02037207 */ /* 0x000fe40000800000 */
[----:B------:R-:W-:Y:S01]  /*9620*/  LOP3.LUT R4, R11, R4, RZ, 0x3c, !PT ;  /* 0x000000040b047212 */ /* 0x000fe200078e3cff */
[----:B-1----:R-:W-:Y:S06]  /*9630*/  @!P0 BRA `(.L_x_192) ;  /* 0x0000000000b88947 */ /* 0x002fec0003800000 */
.L_x_202:
[----:B------:R-:W-:Y:S01]  /*9640*/  IMAD R3, R3, 0x8, R0 ;  /* 0x0000000803037824 */ /* 0x000fe200078e0200 */
[----:B------:R-:W-:-:S07]  /*9650*/  SHF.L.U32 R0, R4, 0x1f, RZ ;  /* 0x0000001f04007819 */ /* 0x000fce00000006ff */
.L_x_193:
[----:B-1----:R1:W2:Y:S02]  /*9660*/  SYNCS.PHASECHK.TRANS64.TRYWAIT P0, [R3+URZ], R0 ;  /* 0x00000000030075a7 */ /* 0x0022a4000800017f */
[----:B--2---:R-:W-:Y:S05]  /*9670*/  @!P0 NANOSLEEP.SYNCS 0x989680 ;  /* 0x009896800000895d */ /* 0x004fea0003900000 */
[----:B------:R-:W2:Y:S02]  /*9680*/  @!P0 SYNCS.PHASECHK.TRANS64 P0, [R3+URZ], R0 ;  /* 0x00000000030085a7 */ /* 0x000ea4000800007f */
[----:B--2---:R-:W-:Y:S05]  /*9690*/  @!P0 BRA `(.L_x_193) ;  /* 0xfffffffc00f08947 */ /* 0x004fea000383ffff */
.L_x_189:
[----:B------:R-:W-:Y:S05]  /*96a0*/  BSYNC B0 ;  /* 0x0000000000007941 */ /* 0x000fea0003800000 */
.L_x_188:
[----:B------:R-:W-:Y:S05]  /*96b0*/  EXIT ;  /* 0x000000000000794d */ /* 0x000fea0003800000 */
.L_x_21:
[----:B-1----:R-:W-:-:S04]  /*96c0*/  IMAD.U32 R13, RZ, RZ, UR6 ;  /* 0x00000006ff0d7e24 */ /* 0x002fc8000f8e00ff */
[----:B------:R1:W4:Y:S03]  /*96d0*/  SYNCS.PHASECHK.TRANS64.TRYWAIT P0, [R13+URZ], R12 ;  /* 0x0000000c0d0075a7 */ /* 0x000326000800017f */
[----:B----4-:R-:W-:Y:S05]  /*96e0*/  @!P0 NANOSLEEP.SYNCS 0x989680 ;  /* 0x009896800000895d */ /* 0x010fea0003900000 */
[----:B------:R-:W4:Y:S02]  /*96f0*/  @!P0 SYNCS.PHASECHK.TRANS64 P0, [R13+URZ], R12 ;  /* 0x0000000c0d0085a7 */ /* 0x000f24000800007f */
[----:B----4-:R-:W-:Y:S05]  /*9700*/  @!P0 BRA `(.L_x_21) ;  /* 0xfffffffc00ec8947 */ /* 0x010fea000383ffff */
[----:B------:R-:W-:Y:S05]  /*9710*/  BRA `(.L_x_20) ;  /* 0xffffff8000307947 */ /* 0x000fea000383ffff */
.L_x_27:
[----:B-1----:R-:W-:-:S04]  /*9720*/  IMAD.U32 R15, RZ, RZ, UR12 ;  /* 0x0000000cff0f7e24 */ /* 0x002fc8000f8e00ff */
[----:B------:R1:W4:Y:S03]  /*9730*/  SYNCS.PHASECHK.TRANS64.TRYWAIT P0, [R15+URZ], R14 ;  /* 0x0000000e0f0075a7 */ /* 0x000326000800017f */
[----:B----4-:R-:W-:Y:S05]  /*9740*/  @!P0 NANOSLEEP.SYNCS 0x989680 ;  /* 0x009896800000895d */ /* 0x010fea0003900000 */
[----:B------:R-:W4:Y:S02]  /*9750*/  @!P0 SYNCS.PHASECHK.TRANS64 P0, [R15+URZ], R14 ;  /* 0x0000000e0f0085a7 */ /* 0x000f24000800007f */
[----:B----4-:R-:W-:Y:S05]  /*9760*/  @!P0 BRA `(.L_x_27) ;  /* 0xfffffffc00ec8947 */ /* 0x010fea000383ffff */
[----:B------:R-:W-:Y:S05]  /*9770*/  BRA `(.L_x_26) ;  /* 0xffffff88009c7947 */ /* 0x000fea000383ffff */
.L_x_176:
[----:B------:R-:W-:Y:S01]  /*9780*/  BSSY B1, `(.L_x_194) ;  /* 0x0000006000017945 */ /* 0x000fe20003800000 */
[----:B------:R-:W-:-:S07]  /*9790*/  IMAD.MOV.U32 R7, RZ, RZ, -0x1 ;  /* 0xffffffffff077424 */ /* 0x000fce00078e00ff */
[----:B------:R-:W-:Y:S05]  /*97a0*/  WARPSYNC.COLLECTIVE R7, `(.L_x_195) ;  /* 0x00000000070c7348 */ /* 0x000fea0003c00000 */
[----:B------:R-:W-:Y:S02]  /*97b0*/  ELECT P0, UR62, PT ;  /* 0x00000000003e782f */ /* 0x000fe40003800000 */
[----:B------:R-:W-:Y:S01]  /*97c0*/  MOV R7, UR62 ;  /* 0x0000003e00077c02 */ /* 0x000fe20008000f00 */
[----:B------:R-:W-:Y:S10]  /*97d0*/  ENDCOLLECTIVE ;  /* 0x000000000000791b */ /* 0x000ff40003800000 */
.L_x_195:
[----:B------:R-:W-:Y:S05]  /*97e0*/  BSYNC B1 ;  /* 0x0000000000017941 */ /* 0x000fea0003800000 */
.L_x_194:
[----:B------:R-:W-:Y:S05]  /*97f0*/  BRA `(.L_x_196) ;  /* 0xfffffff0005c7947 */ /* 0x000fea000383ffff */
.L_x_179:
[----:B-1----:R1:W2:Y:S02]  /*9800*/  SYNCS.PHASECHK.TRANS64.TRYWAIT P0, [R20+URZ+0x18], R9 ;  /* 0x00001809140075a7 */ /* 0x0022a4000800017f */
[----:B--2---:R-:W-:Y:S05]  /*9810*/  @!P0 NANOSLEEP.SYNCS 0x989680 ;  /* 0x009896800000895d */ /* 0x004fea0003900000 */
[----:B------:R-:W2:Y:S02]  /*9820*/  @!P0 SYNCS.PHASECHK.TRANS64 P0, [R20+URZ+0x18], R9 ;  /* 0x00001809140085a7 */ /* 0x000ea4000800007f */
[----:B--2---:R-:W-:Y:S05]  /*9830*/  @!P0 BRA `(.L_x_179) ;  /* 0xfffffffc00f08947 */ /* 0x004fea000383ffff */
[----:B------:R-:W-:Y:S05]  /*9840*/  BRA `(.L_x_197) ;  /* 0xfffffff000987947 */ /* 0x000fea000383ffff */
.L_x_187:
[----:B------:R-:W-:Y:S01]  /*9850*/  BSSY B0, `(.L_x_198) ;  /* 0x0000006000007945 */ /* 0x000fe20003800000 */
[----:B------:R-:W-:-:S07]  /*9860*/  IMAD.MOV.U32 R7, RZ, RZ, -0x1 ;  /* 0xffffffffff077424 */ /* 0x000fce00078e00ff */
[----:B------:R-:W-:Y:S05]  /*9870*/  WARPSYNC.COLLECTIVE R7, `(.L_x_199) ;  /* 0x00000000070c7348 */ /* 0x000fea0003c00000 */
[----:B------:R-:W-:Y:S02]  /*9880*/  ELECT P0, UR62, PT ;  /* 0x00000000003e782f */ /* 0x000fe40003800000 */
[----:B------:R-:W-:Y:S01]  /*9890*/  MOV R7, UR62 ;  /* 0x0000003e00077c02 */ /* 0x000fe20008000f00 */
[----:B------:R-:W-:Y:S10]  /*98a0*/  ENDCOLLECTIVE ;  /* 0x000000000000791b */ /* 0x000ff40003800000 */
.L_x_199:
[----:B------:R-:W-:Y:S05]  /*98b0*/  BSYNC B0 ;  /* 0x0000000000007941 */ /* 0x000fea0003800000 */
.L_x_198:
[----:B------:R-:W-:Y:S05]  /*98c0*/  BRA `(.L_x_200) ;  /* 0xfffffff800ec7947 */ /* 0x000fea000383ffff */
.L_x_191:
[----:B0-----:R0:W1:Y:S02]  /*98d0*/  SYNCS.PHASECHK.TRANS64.TRYWAIT P0, [R4+URZ], R3 ;  /* 0x00000003040075a7 */ /* 0x001064000800017f */
[----:B-1----:R-:W-:Y:S05]  /*98e0*/  @!P0 NANOSLEEP.SYNCS 0x989680 ;  /* 0x009896800000895d */ /* 0x002fea0003900000 */
[----:B------:R-:W1:Y:S02]  /*98f0*/  @!P0 SYNCS.PHASECHK.TRANS64 P0, [R4+URZ], R3 ;  /* 0x00000003040085a7 */ /* 0x000e64000800007f */
[----:B-1----:R-:W-:Y:S05]  /*9900*/  @!P0 BRA `(.L_x_191) ;  /* 0xfffffffc00f08947 */ /* 0x002fea000383ffff */
[----:B------:R-:W-:Y:S05]  /*9910*/  BRA `(.L_x_201) ;  /* 0xfffffffc002c7947 */ /* 0x000fea000383ffff */
.L_x_192:
[----:B0-----:R0:W1:Y:S02]  /*9920*/  SYNCS.PHASECHK.TRANS64.TRYWAIT P0, [R6+URZ], R5 ;  /* 0x00000005060075a7 */ /* 0x001064000800017f */
[----:B-1----:R-:W-:Y:S05]  /*9930*/  @!P0 NANOSLEEP.SYNCS 0x989680 ;  /* 0x009896800000895d */ /* 0x002fea0003900000 */
[----:B------:R-:W1:Y:S02]  /*9940*/  @!P0 SYNCS.PHASECHK.TRANS64 P0, [R6+URZ], R5 ;  /* 0x00000005060085a7 */ /* 0x000e64000800007f */
[----:B-1----:R-:W-:Y:S05]  /*9950*/  @!P0 BRA `(.L_x_192) ;  /* 0xfffffffc00f08947 */ /* 0x002fea000383ffff */
[----:B------:R-:W-:Y:S05]  /*9960*/  BRA `(.L_x_202) ;  /* 0xfffffffc00347947 */ /* 0x000fea000383ffff */
.L_x_203:
[----:B------:R-:W-:-:S00]  /*9970*/  BRA `(.L_x_203) ;  /* 0xfffffffc00fc7947 */ /* 0x000fc0000383ffff */
[----:B------:R-:W-:-:S00]  /*9980*/  NOP ;  /* 0x0000000000007918 */ /* 0x000fc00000000000 */
[----:B------:R-:W-:-:S00]  /*9990*/  NOP ;  /* 0x0000000000007918 */ /* 0x000fc00000000000 */
[----:B------:R-:W-:-:S00]  /*99a0*/  NOP ;  /* 0x0000000000007918 */ /* 0x000fc00000000000 */
[----:B------:R-:W-:-:S00]  /*99b0*/  NOP ;  /* 0x0000000000007918 */ /* 0x000fc00000000000 */
[----:B------:R-:W-:-:S00]  /*99c0*/  NOP ;  /* 0x0000000000007918 */ /* 0x000fc00000000000 */
[----:B------:R-:W-:-:S00]  /*99d0*/  NOP ;  /* 0x0000000000007918 */ /* 0x000fc00000000000 */
[----:B------:R-:W-:-:S00]  /*99e0*/  NOP ;  /* 0x0000000000007918 */ /* 0x000fc00000000000 */
[----:B------:R-:W-:-:S00]  /*99f0*/  NOP ;  /* 0x0000000000007918 */ /* 0x000fc00000000000 */
.L_x_204:


//--------------------- .nv.shared._ZN7cutlass13device_kernelINS_4gemm6kernel13GemmUniversalIN4cute5tupleIJiiiiEEENS1_10collective13CollectiveMmaINS1_37MainloopSm90TmaGmmaWarpSpecializedFP8ILi3ENS5_IJNS4_1CILi2EEESB_NSA_ILi1EEEEEENS1_35KernelTmaWarpSpecializedCooperativeEEENS5_IJNSA_ILi256EEENSA_ILi64EEESH_EEENS_12float_e4m3_tENS5_IJlSC_lEEESJ_SK_NS4_8TiledMMAINS4_8MMA_AtomIJNS4_4SM904GMMA30MMA_64x64x32_F32E4M3E4M3_SS_TNILNSO_7ScaleInE1ELSQ_1EEEEEENS4_6LayoutINS5_IJSB_SC_SC_EEENS5_IJSC_NSA_ILi0EEESV_EEEEENS5_IJNS4_10UnderscoreESY_SY_EEEEENS4_23SM90_TMA_LOAD_MULTICASTENS4_14ComposedLayoutINS4_7SwizzleILi2ELi4ELi3EEENS4_18smem_ptr_flag_bitsILi8EEENST_INS5_IJNSA_ILi8EEESH_EEENS5_IJSH_SC_EEEEEEEvNS4_8identityES11_S1B_vS1C_EENS_8epilogue10collective6detail29Sm90TmaWarpSpecializedAdapterINS1F_15DefaultEpilogueISJ_SK_SK_NS1E_6thread17LinearCombinationISJ_Li1EffLNS1J_9ScaleType4KindE0ELNS_15FloatRoundStyleE2ESJ_EENS1_15EpilogueDefaultEEEEEvvEEEEvNT_6ParamsE --------------------------
	.section	.nv.shared._ZN7cutlass13device_kernelINS_4gemm6kernel13GemmUniversalIN4cute5tupleIJiiiiEEENS1_10collective13CollectiveMmaINS1_37MainloopSm90TmaGmmaWarpSpecializedFP8ILi3ENS5_IJNS4_1CILi2EEESB_NSA_ILi1EEEEEENS1_35KernelTmaWarpSpecializedCooperativeEEENS5_IJNSA_ILi256EEENSA_ILi64EEESH_EEENS_12float_e4m3_tENS5_IJlSC_lEEESJ_SK_NS4_8TiledMMAINS4_8MMA_AtomIJNS4_4SM904GMMA30MMA_64x64x32_F32E4M3E4M3_SS_TNILNSO_7ScaleInE1ELSQ_1EEEEEENS4_6LayoutINS5_IJSB_SC_SC_EEENS5_IJSC_NSA_ILi0EEESV_EEEEENS5_IJNS4_10UnderscoreESY_SY_EEEEENS4_23SM90_TMA_LOAD_MULTICASTENS4_14ComposedLayoutINS4_7SwizzleILi2ELi4ELi3EEENS4_18smem_ptr_flag_bitsILi8EEENST_INS5_IJNSA_ILi8EEESH_EEENS5_IJSH_SC_EEEEEEEvNS4_8identityES11_S1B_vS1C_EENS_8epilogue10collective6detail29Sm90TmaWarpSpecializedAdapterINS1F_15DefaultEpilogueISJ_SK_SK_NS1E_6thread17LinearCombinationISJ_Li1EffLNS1J_9ScaleType4KindE0ELNS_15FloatRoundStyleE2ESJ_EENS1_15EpilogueDefaultEEEEEvvEEEEvNT_6ParamsE,"aw",@nobits
	.sectionflags	@""
	.align	16
	.zero		1024


//--------------------- .nv.shared.reserved.0     --------------------------
	.section	.nv.shared.reserved.0,"aw",@nobits
	.weak		__nv_reservedSMEM_offset_0_alias
	.size		__nv_reservedSMEM_offset_0_alias, 0, 0
	.other		__nv_reservedSMEM_offset_0_alias,@"STO_CUDA_RESERVED_SHARED STV_DEFAULT"
__nv_reservedSMEM_offset_0_alias:
	.zero		0


//--------------------- .nv.global                --------------------------
	.section	.nv.global,"aw",@nobits
.nv.global:
	.type		_ZN39_INTERNAL_c5e8b1b8_4_k_cu_bfc1d352_51114cute1_E,@object
	.size		_ZN39_INTERNAL_c5e8b1b8_4_k_cu_bfc1d352_51114cute1_E,(_ZN39_INTERNAL_c5e8b1b8_4_k_cu_bfc1d352_51114cuda3std3__45__cpo6cbeginE - _ZN39_INTERNAL_c5e8b1b8_4_k_cu_bfc1d352_51114cute1_E)
_ZN39_INTERNAL_c5e8b1b8_4_k_cu_bfc1d352_51114cute1_E:
	.zero		1
	.type		_ZN39_INTERNAL_c5e8b1b8_4_k_cu_bfc1d352_51114cuda3std3__45__cpo6cbeginE,@object
	.size		_ZN39_INTERNAL_c5e8b1b8_4_k_cu_bfc1d352_51114cuda3std3__45__cpo6cbeginE,(_ZN39_INTERNAL_c5e8b1b8_4_k_cu_bfc1d352_51114cuda3std3__48in_placeE - _ZN39_INTERNAL_c5e8b1b8_4_k_cu_bfc1d352_51114cuda3std3__45__cpo6cbeginE)
_ZN39_INTERNAL_c5e8b1b8_4_k_cu_bfc1d352_51114cuda3std3__45__cpo6cbeginE:
	.zero		1
	.type		_ZN39_INTERNAL_c5e8b1b8_4_k_cu_bfc1d352_51114cuda3std3__48in_placeE,@object
	.size		_ZN39_INTERNAL_c5e8b1b8_4_k_cu_bfc1d352_51114cuda3std3__48in_placeE,(_ZN39_INTERNAL_c5e8b1b8_4_k_cu_bfc1d352_51114cuda3std6ranges3__45__cpo9iter_moveE - _ZN39_INTERNAL_c5e8b1b8_4_k_cu_bfc1d352_51114cuda3std3__48in_placeE)
_ZN39_INTERNAL_c5e8b1b8_4_k_cu_bfc1d352_51114cuda3std3__48in_placeE:
	.zero		1
	.type		_ZN39_INTERNAL_c5e8b1b8_4_k_cu_bfc1d352_51114cuda3std6ranges3__45__cpo9iter_moveE,@object
	.size		_ZN39_INTERNAL_c5e8b1b8_4_k_cu_bfc1d352_51114cuda3std6ranges3__45__cpo9iter_moveE,(_ZN39_INTERNAL_c5e8b1b8_4_k_cu_bfc1d352_51114cuda3std3__45__cpo5beginE - _ZN39_INTERNAL_c5e8b1b8_4_k_cu_bfc1d352_51114cuda3std6ranges3__45__cpo9iter_moveE)
_ZN39_INTERNAL_c5e8b1b8_4_k_cu_bfc1d352_51114cuda3std6ranges3__45__cpo9iter_moveE:
	.zero		1
	.type		_ZN39_INTERNAL_c5e8b1b8_4_k_cu_bfc1d352_51114cuda3std3__45__cpo5beginE,@object
	.size		_ZN39_INTERNAL_c5e8b1b8_4_k_cu_bfc1d352_51114cuda3std3__45__cpo5beginE,(_ZN39_INTERNAL_c5e8b1b8_4_k_cu_bfc1d352_51114cuda3std3__441_GLOBAL__N__c5e8b1b8_4_k_cu_bfc1d352_51116ignoreE - _ZN39_INTERNAL_c5e8b1b8_4_k_cu_bfc1d352_51114cuda3std3__45__cpo5beginE)
_ZN39_INTERNAL_c5e8b1b8_4_k_cu_bfc1d352_51114cuda3std3__45__cpo5beginE:
	.zero		1
	.type		_ZN39_INTERNAL_c5e8b1b8_4_k_cu_bfc1d352_51114cuda3std3__441_GLOBAL__N__c5e8b1b8_4_k_cu_bfc1d352_51116ignoreE,@object
	.size		_ZN39_INTERNAL_c5e8b1b8_4_k_cu_bfc1d352_51114cuda3std3__441_GLOBAL__N__c5e8b1b8_4_k_cu_bfc1d352_51116ignoreE,(_ZN39_INTERNAL_c5e8b1b8_4_k_cu_bfc1d352_51114cute7productE - _ZN39_INTERNAL_c5e8b1b8_4_k_cu_bfc1d352_51114cuda3std3__441_GLOBAL__N__c5e8b1b8_4_k_cu_bfc1d352_51116ignoreE)
_ZN39_INTERNAL_c5e8b1b8_4_k_cu_bfc1d352_51114cuda3std3__441_GLOBAL__N__c5e8b1b8_4_k_cu_bfc1d352_51116ignoreE:
	.zero		1
	.type		_ZN39_INTERNAL_c5e8b1b8_4_k_cu_bfc1d352_51114cute7productE,@object
	.size		_ZN39_INTERNAL_c5e8b1b8_4_k_cu_bfc1d352_51114cute7productE,(_ZN39_INTERNAL_c5e8b1b8_4_k_cu_bfc1d352_51114cuda3std3__45__cpo3endE - _ZN39_INTERNAL_c5e8b1b8_4_k_cu_bfc1d352_51114cute7productE)
_ZN39_INTERNAL_c5e8b1b8_4_k_cu_bfc1d352_51114cute7productE:
	.zero		1
	.type		_ZN39_INTERNAL_c5e8b1b8_4_k_cu_bfc1d352_51114cuda3std3__45__cpo3endE,@object
	.size		_ZN39_INTERNAL_c5e8b1b8_4_k_cu_bfc1d352_51114cuda3std3__45__cpo3endE,(_ZN39_INTERNAL_c5e8b1b8_4_k_cu_bfc1d352_51114cuda3std3__419piecewise_constructE - _ZN39_INTERNAL_c5e8b1b8_4_k_cu_bfc1d352_51114cuda3std3__45__cpo3endE)
_ZN39_INTERNAL_c5e8b1b8_4_k_cu_bfc1d352_51114cuda3std3__45__cpo3endE:
	.zero		1
	.type		_ZN39_INTERNAL_c5e8b1b8_4_k_cu_bfc1d352_51114cuda3std3__419piecewise_constructE,@object
	.size		_ZN39_INTERNAL_c5e8b1b8_4_k_cu_bfc1d352_51114cuda3std3__419piecewise_constructE,(_ZN39_INTERNAL_c5e8b1b8_4_k_cu_bfc1d352_51114cuda3std3__45__cpo4cendE - _ZN39_INTERNAL_c5e8b1b8_4_k_cu_bfc1d352_51114cuda3std3__419piecewise_constructE)
_ZN39_INTERNAL_c5e8b1b8_4_k_cu_bfc1d352_51114cuda3std3__419piecewise_constructE:
	.zero		1
	.type		_ZN39_INTERNAL_c5e8b1b8_4_k_cu_bfc1d352_51114cuda3std3__45__cpo4cendE,@object
	.size		_ZN39_INTERNAL_c5e8b1b8_4_k_cu_bfc1d352_51114cuda3std3__45__cpo4cendE,(_ZN39_INTERNAL_c5e8b1b8_4_k_cu_bfc1d352_51114cuda3std6ranges3__45__cpo4swapE - _ZN39_INTERNAL_c5e8b1b8_4_k_cu_bfc1d352_51114cuda3std3__45__cpo4cendE)
_ZN39_INTERNAL_c5e8b1b8_4_k_cu_bfc1d352_51114cuda3std3__45__cpo4cendE:
	.zero		1
	.type		_ZN39_INTERNAL_c5e8b1b8_4_k_cu_bfc1d352_51114cuda3std6ranges3__45__cpo4swapE,@object
	.size		_ZN39_INTERNAL_c5e8b1b8_4_k_cu_bfc1d352_51114cuda3std6ranges3__45__cpo4swapE,(.L_7 - _ZN39_INTERNAL_c5e8b1b8_4_k_cu_bfc1d352_51114cuda3std6ranges3__45__cpo4swapE)
_ZN39_INTERNAL_c5e8b1b8_4_k_cu_bfc1d352_51114cuda3std6ranges3__45__cpo4swapE:
	.zero		1
.L_7:


//--------------------- .nv.constant0._ZN7cutlass13device_kernelINS_4gemm6kernel13GemmUniversalIN4cute5tupleIJiiiiEEENS1_10collective13CollectiveMmaINS1_37MainloopSm90TmaGmmaWarpSpecializedFP8ILi3ENS5_IJNS4_1CILi2EEESB_NSA_ILi1EEEEEENS1_35KernelTmaWarpSpecializedCooperativeEEENS5_IJNSA_ILi256EEENSA_ILi64EEESH_EEENS_12float_e4m3_tENS5_IJlSC_lEEESJ_SK_NS4_8TiledMMAINS4_8MMA_AtomIJNS4_4SM904GMMA30MMA_64x64x32_F32E4M3E4M3_SS_TNILNSO_7ScaleInE1ELSQ_1EEEEEENS4_6LayoutINS5_IJSB_SC_SC_EEENS5_IJSC_NSA_ILi0EEESV_EEEEENS5_IJNS4_10UnderscoreESY_SY_EEEEENS4_23SM90_TMA_LOAD_MULTICASTENS4_14ComposedLayoutINS4_7SwizzleILi2ELi4ELi3EEENS4_18smem_ptr_flag_bitsILi8EEENST_INS5_IJNSA_ILi8EEESH_EEENS5_IJSH_SC_EEEEEEEvNS4_8identityES11_S1B_vS1C_EENS_8epilogue10collective6detail29Sm90TmaWarpSpecializedAdapterINS1F_15DefaultEpilogueISJ_SK_SK_NS1E_6thread17LinearCombinationISJ_Li1EffLNS1J_9ScaleType4KindE0ELNS_15FloatRoundStyleE2ESJ_EENS1_15EpilogueDefaultEEEEEvvEEEEvNT_6ParamsE --------------------------
	.section	.nv.constant0._ZN7cutlass13device_kernelINS_4gemm6kernel13GemmUniversalIN4cute5tupleIJiiiiEEENS1_10collective13CollectiveMmaINS1_37MainloopSm90TmaGmmaWarpSpecializedFP8ILi3ENS5_IJNS4_1CILi2EEESB_NSA_ILi1EEEEEENS1_35KernelTmaWarpSpecializedCooperativeEEENS5_IJNSA_ILi256EEENSA_ILi64EEESH_EEENS_12float_e4m3_tENS5_IJlSC_lEEESJ_SK_NS4_8TiledMMAINS4_8MMA_AtomIJNS4_4SM904GMMA30MMA_64x64x32_F32E4M3E4M3_SS_TNILNSO_7ScaleInE1ELSQ_1EEEEEENS4_6LayoutINS5_IJSB_SC_SC_EEENS5_IJSC_NSA_ILi0EEESV_EEEEENS5_IJNS4_10UnderscoreESY_SY_EEEEENS4_23SM90_TMA_LOAD_MULTICASTENS4_14ComposedLayoutINS4_7SwizzleILi2ELi4ELi3EEENS4_18smem_ptr_flag_bitsILi8EEENST_INS5_IJNSA_ILi8EEESH_EEENS5_IJSH_SC_EEEEEEEvNS4_8identityES11_S1B_vS1C_EENS_8epilogue10collective6detail29Sm90TmaWarpSpecializedAdapterINS1F_15DefaultEpilogueISJ_SK_SK_NS1E_6thread17LinearCombinationISJ_Li1EffLNS1J_9ScaleType4KindE0ELNS_15FloatRoundStyleE2ESJ_EENS1_15EpilogueDefaultEEEEEvvEEEEvNT_6ParamsE,"a",@progbits
	.sectionflags	@""
	.align	4
.nv.constant0._ZN7cutlass13device_kernelINS_4gemm6kernel13GemmUniversalIN4cute5tupleIJiiiiEEENS1_10collective13CollectiveMmaINS1_37MainloopSm90TmaGmmaWarpSpecializedFP8ILi3ENS5_IJNS4_1CILi2EEESB_NSA_ILi1EEEEEENS1_35KernelTmaWarpSpecializedCooperativeEEENS5_IJNSA_ILi256EEENSA_ILi64EEESH_EEENS_12float_e4m3_tENS5_IJlSC_lEEESJ_SK_NS4_8TiledMMAINS4_8MMA_AtomIJNS4_4SM904GMMA30MMA_64x64x32_F32E4M3E4M3_SS_TNILNSO_7ScaleInE1ELSQ_1EEEEEENS4_6LayoutINS5_IJSB_SC_SC_EEENS5_IJSC_NSA_ILi0EEESV_EEEEENS5_IJNS4_10UnderscoreESY_SY_EEEEENS4_23SM90_TMA_LOAD_MULTICASTENS4_14ComposedLayoutINS4_7SwizzleILi2ELi4ELi3EEENS4_18smem_ptr_flag_bitsILi8EEENST_INS5_IJNSA_ILi8EEESH_EEENS5_IJSH_SC_EEEEEEEvNS4_8identityES11_S1B_vS1C_EENS_8epilogue10collective6detail29Sm90TmaWarpSpecializedAdapterINS1F_15DefaultEpilogueISJ_SK_SK_NS1E_6thread17LinearCombinationISJ_Li1EffLNS1J_9ScaleType4KindE0ELNS_15FloatRoundStyleE2ESJ_EENS1_15EpilogueDefaultEEEEEvvEEEEvNT_6ParamsE:
	.zero		1664


//--------------------- SYMBOLS --------------------------

	.type		.nv.reservedSmem.offset0,@object
	.size		.nv.reservedSmem.offset0,0x4
